	.target	sm_90a

	.elftype	@"ET_EXEC"


//--------------------- .note.nv.tkinfo           --------------------------
	.section	.note.nv.tkinfo,"",@"SHT_NOTE"
	.sectionflags	@"SHF_NOTE_NV_TKINFO"
	.tkinfo
        /*0018*/ 	.word	0x00000002
        /*0030*/ 	.string	""
        /*0030*/ 	.string	"ptxas"
        /*0030*/ 	.string	"Cuda compilation tools, release 13.0, V13.0.88"
        /*0030*/ 	.string	"Build cuda_13.0.r13.0/compiler.36424714_0"
        /*0030*/ 	.string	"-arch sm_90a -m 64 "



//--------------------- .note.nv.cuinfo           --------------------------
	.section	.note.nv.cuinfo,"",@"SHT_NOTE"
	.sectionflags	@"SHF_NOTE_NV_CUINFO"
        /*0018*/ 	.short	0x0002
        /*001a*/ 	.short	0x005a
        /*001c*/ 	.short	0x0082
	.zero		2


//--------------------- .nv.info                  --------------------------
	.section	.nv.info,"",@"SHT_CUDA_INFO"
	.align	4


	//----- nvinfo : EIATTR_REGCOUNT
	.align		4
        /*0000*/ 	.byte	0x04, 0x2f
        /*0002*/ 	.short	(.L_12 - .L_11)
	.align		4
.L_11:
        /*0004*/ 	.word	index@(_ZN7cutlass13device_kernelINS_4gemm6kernel13GemmUniversalIN4cute5tupleIJiiiiEEENS1_10collective13CollectiveMmaINS1_37MainloopSm90TmaGmmaWarpSpecializedFP8ILi56ENS5_IJNS4_1CILi4EEESB_NSA_ILi1EEEEEENS1_32KernelTmaWarpSpecializedPingpongEEENS5_IJNSA_ILi64EEESG_NSA_ILi32EEEEEENS_12float_e5m2_tENS5_IJlSC_lEEESJ_SK_NS4_8TiledMMAINS4_8MMA_AtomIJNS4_4SM904GMMA30MMA_64x64x32_F32E5M2E5M2_SS_TNILNSO_7ScaleInE1ELSQ_1EEEEEENS4_6LayoutINS5_IJSC_SC_SC_EEENS5_IJNSA_ILi0EEESV_SV_EEEEENS5_IJNS4_10UnderscoreESY_SY_EEEEENS4_23SM90_TMA_LOAD_MULTICASTENS4_14ComposedLayoutINS4_7SwizzleILi1ELi4ELi3EEENS4_18smem_ptr_flag_bitsILi8EEENST_INS5_IJNSA_ILi8EEESH_EEENS5_IJSH_SC_EEEEEEEvNS4_8identityES11_S1B_vS1C_EENS_8epilogue10collective6detail29Sm90TmaWarpSpecializedAdapterINS1F_15DefaultEpilogueISJ_SK_SK_NS1E_6thread17LinearCombinationISJ_Li1EffLNS1J_9ScaleType4KindE0ELNS_15FloatRoundStyleE2ESJ_EENS1_15EpilogueDefaultEEEEEvvEEEEvNT_6ParamsE)
        /*0008*/ 	.word	0x000000a8


	//----- nvinfo : EIATTR_FRAME_SIZE
	.align		4
.L_12:
        /*000c*/ 	.byte	0x04, 0x11
        /*000e*/ 	.short	(.L_14 - .L_13)
	.align		4
.L_13:
        /*0010*/ 	.word	index@(_ZN7cutlass13device_kernelINS_4gemm6kernel13GemmUniversalIN4cute5tupleIJiiiiEEENS1_10collective13CollectiveMmaINS1_37MainloopSm90TmaGmmaWarpSpecializedFP8ILi56ENS5_IJNS4_1CILi4EEESB_NSA_ILi1EEEEEENS1_32KernelTmaWarpSpecializedPingpongEEENS5_IJNSA_ILi64EEESG_NSA_ILi32EEEEEENS_12float_e5m2_tENS5_IJlSC_lEEESJ_SK_NS4_8TiledMMAINS4_8MMA_AtomIJNS4_4SM904GMMA30MMA_64x64x32_F32E5M2E5M2_SS_TNILNSO_7ScaleInE1ELSQ_1EEEEEENS4_6LayoutINS5_IJSC_SC_SC_EEENS5_IJNSA_ILi0EEESV_SV_EEEEENS5_IJNS4_10UnderscoreESY_SY_EEEEENS4_23SM90_TMA_LOAD_MULTICASTENS4_14ComposedLayoutINS4_7SwizzleILi1ELi4ELi3EEENS4_18smem_ptr_flag_bitsILi8EEENST_INS5_IJNSA_ILi8EEESH_EEENS5_IJSH_SC_EEEEEEEvNS4_8identityES11_S1B_vS1C_EENS_8epilogue10collective6detail29Sm90TmaWarpSpecializedAdapterINS1F_15DefaultEpilogueISJ_SK_SK_NS1E_6thread17LinearCombinationISJ_Li1EffLNS1J_9ScaleType4KindE0ELNS_15FloatRoundStyleE2ESJ_EENS1_15EpilogueDefaultEEEEEvvEEEEvNT_6ParamsE)
        /*0014*/ 	.word	0x00000000


	//----- nvinfo : EIATTR_MIN_STACK_SIZE
	.align		4
.L_14:
        /*0018*/ 	.byte	0x04, 0x12
        /*001a*/ 	.short	(.L_16 - .L_15)
	.align		4
.L_15:
        /*001c*/ 	.word	index@(_ZN7cutlass13device_kernelINS_4gemm6kernel13GemmUniversalIN4cute5tupleIJiiiiEEENS1_10collective13CollectiveMmaINS1_37MainloopSm90TmaGmmaWarpSpecializedFP8ILi56ENS5_IJNS4_1CILi4EEESB_NSA_ILi1EEEEEENS1_32KernelTmaWarpSpecializedPingpongEEENS5_IJNSA_ILi64EEESG_NSA_ILi32EEEEEENS_12float_e5m2_tENS5_IJlSC_lEEESJ_SK_NS4_8TiledMMAINS4_8MMA_AtomIJNS4_4SM904GMMA30MMA_64x64x32_F32E5M2E5M2_SS_TNILNSO_7ScaleInE1ELSQ_1EEEEEENS4_6LayoutINS5_IJSC_SC_SC_EEENS5_IJNSA_ILi0EEESV_SV_EEEEENS5_IJNS4_10UnderscoreESY_SY_EEEEENS4_23SM90_TMA_LOAD_MULTICASTENS4_14ComposedLayoutINS4_7SwizzleILi1ELi4ELi3EEENS4_18smem_ptr_flag_bitsILi8EEENST_INS5_IJNSA_ILi8EEESH_EEENS5_IJSH_SC_EEEEEEEvNS4_8identityES11_S1B_vS1C_EENS_8epilogue10collective6detail29Sm90TmaWarpSpecializedAdapterINS1F_15DefaultEpilogueISJ_SK_SK_NS1E_6thread17LinearCombinationISJ_Li1EffLNS1J_9ScaleType4KindE0ELNS_15FloatRoundStyleE2ESJ_EENS1_15EpilogueDefaultEEEEEvvEEEEvNT_6ParamsE)
        /*0020*/ 	.word	0x00000000
.L_16:


//--------------------- .nv.compat                --------------------------
	.section	.nv.compat,"",@"SHT_CUDA_COMPAT_INFO"
	.align	4
        /*0000*/ 	.byte	0x02, 0x09, 0x01, 0x00, 0x02, 0x02, 0x04, 0x00, 0x02, 0x05, 0x05, 0x00, 0x03, 0x07, 0x01, 0x01
        /*0010*/ 	.byte	0x02, 0x03, 0x01, 0x00, 0x02, 0x06, 0x01, 0x00, 0x04, 0x0b, 0x08, 0x00, 0x00, 0x00, 0x00, 0x00
        /*0020*/ 	.byte	0x00, 0x00, 0x00, 0x00


//--------------------- .nv.info._ZN7cutlass13device_kernelINS_4gemm6kernel13GemmUniversalIN4cute5tupleIJiiiiEEENS1_10collective13CollectiveMmaINS1_37MainloopSm90TmaGmmaWarpSpecializedFP8ILi56ENS5_IJNS4_1CILi4EEESB_NSA_ILi1EEEEEENS1_32KernelTmaWarpSpecializedPingpongEEENS5_IJNSA_ILi64EEESG_NSA_ILi32EEEEEENS_12float_e5m2_tENS5_IJlSC_lEEESJ_SK_NS4_8TiledMMAINS4_8MMA_AtomIJNS4_4SM904GMMA30MMA_64x64x32_F32E5M2E5M2_SS_TNILNSO_7ScaleInE1ELSQ_1EEEEEENS4_6LayoutINS5_IJSC_SC_SC_EEENS5_IJNSA_ILi0EEESV_SV_EEEEENS5_IJNS4_10UnderscoreESY_SY_EEEEENS4_23SM90_TMA_LOAD_MULTICASTENS4_14ComposedLayoutINS4_7SwizzleILi1ELi4ELi3EEENS4_18smem_ptr_flag_bitsILi8EEENST_INS5_IJNSA_ILi8EEESH_EEENS5_IJSH_SC_EEEEEEEvNS4_8identityES11_S1B_vS1C_EENS_8epilogue10collective6detail29Sm90TmaWarpSpecializedAdapterINS1F_15DefaultEpilogueISJ_SK_SK_NS1E_6thread17LinearCombinationISJ_Li1EffLNS1J_9ScaleType4KindE0ELNS_15FloatRoundStyleE2ESJ_EENS1_15EpilogueDefaultEEEEEvvEEEEvNT_6ParamsE --------------------------
	.section	.nv.info._ZN7cutlass13device_kernelINS_4gemm6kernel13GemmUniversalIN4cute5tupleIJiiiiEEENS1_10collective13CollectiveMmaINS1_37MainloopSm90TmaGmmaWarpSpecializedFP8ILi56ENS5_IJNS4_1CILi4EEESB_NSA_ILi1EEEEEENS1_32KernelTmaWarpSpecializedPingpongEEENS5_IJNSA_ILi64EEESG_NSA_ILi32EEEEEENS_12float_e5m2_tENS5_IJlSC_lEEESJ_SK_NS4_8TiledMMAINS4_8MMA_AtomIJNS4_4SM904GMMA30MMA_64x64x32_F32E5M2E5M2_SS_TNILNSO_7ScaleInE1ELSQ_1EEEEEENS4_6LayoutINS5_IJSC_SC_SC_EEENS5_IJNSA_ILi0EEESV_SV_EEEEENS5_IJNS4_10UnderscoreESY_SY_EEEEENS4_23SM90_TMA_LOAD_MULTICASTENS4_14ComposedLayoutINS4_7SwizzleILi1ELi4ELi3EEENS4_18smem_ptr_flag_bitsILi8EEENST_INS5_IJNSA_ILi8EEESH_EEENS5_IJSH_SC_EEEEEEEvNS4_8identityES11_S1B_vS1C_EENS_8epilogue10collective6detail29Sm90TmaWarpSpecializedAdapterINS1F_15DefaultEpilogueISJ_SK_SK_NS1E_6thread17LinearCombinationISJ_Li1EffLNS1J_9ScaleType4KindE0ELNS_15FloatRoundStyleE2ESJ_EENS1_15EpilogueDefaultEEEEEvvEEEEvNT_6ParamsE,"",@"SHT_CUDA_INFO"
	.sectionflags	@""
	.align	4


	//----- nvinfo : EIATTR_CUDA_API_VERSION
	.align		4
        /*0000*/ 	.byte	0x04, 0x37
        /*0002*/ 	.short	(.L_18 - .L_17)
.L_17:
        /*0004*/ 	.word	0x00000082


	//----- nvinfo : EIATTR_KPARAM_INFO
	.align		4
.L_18:
        /*0008*/ 	.byte	0x04, 0x17
        /*000a*/ 	.short	(.L_20 - .L_19)
.L_19:
        /*000c*/ 	.word	0x00000000
        /*0010*/ 	.short	0x0000
        /*0012*/ 	.short	0x0070
        /*0014*/ 	.byte	0x00, 0xf0, 0x01, 0x10


	//----- nvinfo : EIATTR_SPARSE_MMA_MASK
	.align		4
.L_20:
        /*0018*/ 	.byte	0x03, 0x50
        /*001a*/ 	.short	0x0000


	//----- nvinfo : EIATTR_MAXREG_COUNT
	.align		4
        /*001c*/ 	.byte	0x03, 0x1b
        /*001e*/ 	.short	0x00a8


	//----- nvinfo : EIATTR_NUM_BARRIERS
	.align		4
        /*0020*/ 	.byte	0x02, 0x4c
        /*0022*/ 	.byte	0x01
	.zero		1


	//----- nvinfo : EIATTR_MERCURY_ISA_VERSION
	.align		4
        /*0024*/ 	.byte	0x03, 0x5f
        /*0026*/ 	.short	0x0101


	//----- nvinfo : EIATTR_INT_WARP_WIDE_INSTR_OFFSETS
	.align		4
        /*0028*/ 	.byte	0x04, 0x31
        /*002a*/ 	.short	(.L_22 - .L_21)


	//   ....[0]....
.L_21:
        /*002c*/ 	.word	0x00000bb0


	//   ....[1]....
        /*0030*/ 	.word	0x00000bf0


	//   ....[2]....
        /*0034*/ 	.word	0x00000c60


	//   ....[3]....
        /*0038*/ 	.word	0x00000c70


	//   ....[4]....
        /*003c*/ 	.word	0x00000c80


	//   ....[5]....
        /*0040*/ 	.word	0x00000c90


	//   ....[6]....
        /*0044*/ 	.word	0x00000e30


	//   ....[7]....
        /*0048*/ 	.word	0x00000e90


	//   ....[8]....
        /*004c*/ 	.word	0x00002da0


	//----- nvinfo : EIATTR_COOP_GROUP_MASK_REGIDS
	.align		4
.L_22:
        /*0050*/ 	.byte	0x04, 0x29
        /*0052*/ 	.short	(.L_24 - .L_23)


	//   ....[0]....
.L_23:
        /*0054*/ 	.word	0xffffffff


	//   ....[1]....
        /*0058*/ 	.word	0xffffffff


	//   ....[2]....
        /*005c*/ 	.word	0xffffffff


	//   ....[3]....
        /*0060*/ 	.word	0xffffffff


	//   ....[4]....
        /*0064*/ 	.word	0xffffffff


	//   ....[5]....
        /*0068*/ 	.word	0xffffffff


	//   ....[6]....
        /*006c*/ 	.word	0xffffffff


	//----- nvinfo : EIATTR_COOP_GROUP_INSTR_OFFSETS
	.align		4
.L_24:
        /*0070*/ 	.byte	0x04, 0x28
        /*0072*/ 	.short	(.L_26 - .L_25)


	//   ....[0]....
.L_25:
        /*0074*/ 	.word	0x00000060


	//   ....[1]....
        /*0078*/ 	.word	0x00000070


	//   ....[2]....
        /*007c*/ 	.word	0x00000130


	//   ....[3]....
        /*0080*/ 	.word	0x00000980


	//   ....[4]....
        /*0084*/ 	.word	0x000009c0


	//   ....[5]....
        /*0088*/ 	.word	0x00000a50


	//   ....[6]....
        /*008c*/ 	.word	0x00001020


	//----- nvinfo : EIATTR_REG_RECONFIG
	.align		4
.L_26:
        /*0090*/ 	.byte	0x01, 0x54
	.zero		2


	//----- nvinfo : EIATTR_MBARRIER_INSTR_OFFSETS
	.align		4
        /*0094*/ 	.byte	0x04, 0x39
        /*0096*/ 	.short	(.L_28 - .L_27)


	//   ....[0]....
.L_27:
        /*0098*/ 	.word	0x00000250
        /*009c*/ 	.word	0x000000ff
        /*00a0*/ 	.word	0x00000000
        /*00a4*/ 	.short	0x0100
        /*00a6*/ 	.byte	0x08
	.zero		1


	//   ....[1]....
        /*00a8*/ 	.word	0x00000260
        /*00ac*/ 	.word	0x000000ff
        /*00b0*/ 	.word	0x000001c0
        /*00b4*/ 	.short	0x0100
        /*00b6*/ 	.byte	0x08
	.zero		1


	//   ....[2]....
        /*00b8*/ 	.word	0x00000270
        /*00bc*/ 	.word	0x000000ff
        /*00c0*/ 	.word	0x00000008
        /*00c4*/ 	.short	0x0100
        /*00c6*/ 	.byte	0x08
	.zero		1


	//   ....[3]....
        /*00c8*/ 	.word	0x00000280
        /*00cc*/ 	.word	0x000000ff
        /*00d0*/ 	.word	0x000001c8
        /*00d4*/ 	.short	0x0100
        /*00d6*/ 	.byte	0x08
	.zero		1


	//   ....[4]....
        /*00d8*/ 	.word	0x00000290
        /*00dc*/ 	.word	0x000000ff
        /*00e0*/ 	.word	0x00000010
        /*00e4*/ 	.short	0x0100
        /*00e6*/ 	.byte	0x08
	.zero		1


	//   ....[5]....
        /*00e8*/ 	.word	0x000002a0
        /*00ec*/ 	.word	0x000000ff
        /*00f0*/ 	.word	0x000001d0
        /*00f4*/ 	.short	0x0100
        /*00f6*/ 	.byte	0x08
	.zero		1


	//   ....[6]....
        /*00f8*/ 	.word	0x000002b0
        /*00fc*/ 	.word	0x000000ff
        /*0100*/ 	.word	0x00000018
        /*0104*/ 	.short	0x0100
        /*0106*/ 	.byte	0x08
	.zero		1


	//   ....[7]....
        /*0108*/ 	.word	0x000002c0
        /*010c*/ 	.word	0x000000ff
        /*0110*/ 	.word	0x000001d8
        /*0114*/ 	.short	0x0100
        /*0116*/ 	.byte	0x08
	.zero		1


	//   ....[8]....
        /*0118*/ 	.word	0x000002d0
        /*011c*/ 	.word	0x000000ff
        /*0120*/ 	.word	0x00000020
        /*0124*/ 	.short	0x0100
        /*0126*/ 	.byte	0x08
	.zero		1


	//   ....[9]....
        /*0128*/ 	.word	0x000002e0
        /*012c*/ 	.word	0x000000ff
        /*0130*/ 	.word	0x000001e0
        /*0134*/ 	.short	0x0100
        /*0136*/ 	.byte	0x08
	.zero		1


	//   ....[10]....
        /*0138*/ 	.word	0x000002f0
        /*013c*/ 	.word	0x000000ff
        /*0140*/ 	.word	0x00000028
        /*0144*/ 	.short	0x0100
        /*0146*/ 	.byte	0x08
	.zero		1


	//   ....[11]....
        /*0148*/ 	.word	0x00000300
        /*014c*/ 	.word	0x000000ff
        /*0150*/ 	.word	0x000001e8
        /*0154*/ 	.short	0x0100
        /*0156*/ 	.byte	0x08
	.zero		1


	//   ....[12]....
        /*0158*/ 	.word	0x00000310
        /*015c*/ 	.word	0x000000ff
        /*0160*/ 	.word	0x00000030
        /*0164*/ 	.short	0x0100
        /*0166*/ 	.byte	0x08
	.zero		1


	//   ....[13]....
        /*0168*/ 	.word	0x00000320
        /*016c*/ 	.word	0x000000ff
        /*0170*/ 	.word	0x000001f0
        /*0174*/ 	.short	0x0100
        /*0176*/ 	.byte	0x08
	.zero		1


	//   ....[14]....
        /*0178*/ 	.word	0x00000330
        /*017c*/ 	.word	0x000000ff
        /*0180*/ 	.word	0x00000038
        /*0184*/ 	.short	0x0100
        /*0186*/ 	.byte	0x08
	.zero		1


	//   ....[15]....
        /*0188*/ 	.word	0x00000340
        /*018c*/ 	.word	0x000000ff
        /*0190*/ 	.word	0x000001f8
        /*0194*/ 	.short	0x0100
        /*0196*/ 	.byte	0x08
	.zero		1


	//   ....[16]....
        /*0198*/ 	.word	0x00000350
        /*019c*/ 	.word	0x000000ff
        /*01a0*/ 	.word	0x00000040
        /*01a4*/ 	.short	0x0100
        /*01a6*/ 	.byte	0x08
	.zero		1


	//   ....[17]....
        /*01a8*/ 	.word	0x00000360
        /*01ac*/ 	.word	0x000000ff
        /*01b0*/ 	.word	0x00000200
        /*01b4*/ 	.short	0x0100
        /*01b6*/ 	.byte	0x08
	.zero		1


	//   ....[18]....
        /*01b8*/ 	.word	0x00000370
        /*01bc*/ 	.word	0x000000ff
        /*01c0*/ 	.word	0x00000048
        /*01c4*/ 	.short	0x0100
        /*01c6*/ 	.byte	0x08
	.zero		1


	//   ....[19]....
        /*01c8*/ 	.word	0x00000380
        /*01cc*/ 	.word	0x000000ff
        /*01d0*/ 	.word	0x00000208
        /*01d4*/ 	.short	0x0100
        /*01d6*/ 	.byte	0x08
	.zero		1


	//   ....[20]....
        /*01d8*/ 	.word	0x00000390
        /*01dc*/ 	.word	0x000000ff
        /*01e0*/ 	.word	0x00000050
        /*01e4*/ 	.short	0x0100
        /*01e6*/ 	.byte	0x08
	.zero		1


	//   ....[21]....
        /*01e8*/ 	.word	0x000003a0
        /*01ec*/ 	.word	0x000000ff
        /*01f0*/ 	.word	0x00000210
        /*01f4*/ 	.short	0x0100
        /*01f6*/ 	.byte	0x08
	.zero		1


	//   ....[22]....
        /*01f8*/ 	.word	0x000003b0
        /*01fc*/ 	.word	0x000000ff
        /*0200*/ 	.word	0x00000058
        /*0204*/ 	.short	0x0100
        /*0206*/ 	.byte	0x08
	.zero		1


	//   ....[23]....
        /*0208*/ 	.word	0x000003c0
        /*020c*/ 	.word	0x000000ff
        /*0210*/ 	.word	0x00000218
        /*0214*/ 	.short	0x0100
        /*0216*/ 	.byte	0x08
	.zero		1


	//   ....[24]....
        /*0218*/ 	.word	0x000003d0
        /*021c*/ 	.word	0x000000ff
        /*0220*/ 	.word	0x00000060
        /*0224*/ 	.short	0x0100
        /*0226*/ 	.byte	0x08
	.zero		1


	//   ....[25]....
        /*0228*/ 	.word	0x000003e0
        /*022c*/ 	.word	0x000000ff
        /*0230*/ 	.word	0x00000220
        /*0234*/ 	.short	0x0100
        /*0236*/ 	.byte	0x08
	.zero		1


	//   ....[26]....
        /*0238*/ 	.word	0x000003f0
        /*023c*/ 	.word	0x000000ff
        /*0240*/ 	.word	0x00000068
        /*0244*/ 	.short	0x0100
        /*0246*/ 	.byte	0x08
	.zero		1


	//   ....[27]....
        /*0248*/ 	.word	0x00000400
        /*024c*/ 	.word	0x000000ff
        /*0250*/ 	.word	0x00000228
        /*0254*/ 	.short	0x0100
        /*0256*/ 	.byte	0x08
	.zero		1


	//   ....[28]....
        /*0258*/ 	.word	0x00000410
        /*025c*/ 	.word	0x000000ff
        /*0260*/ 	.word	0x00000070
        /*0264*/ 	.short	0x0100
        /*0266*/ 	.byte	0x08
	.zero		1


	//   ....[29]....
        /*0268*/ 	.word	0x00000420
        /*026c*/ 	.word	0x000000ff
        /*0270*/ 	.word	0x00000230
        /*0274*/ 	.short	0x0100
        /*0276*/ 	.byte	0x08
	.zero		1


	//   ....[30]....
        /*0278*/ 	.word	0x00000430
        /*027c*/ 	.word	0x000000ff
        /*0280*/ 	.word	0x00000078
        /*0284*/ 	.short	0x0100
        /*0286*/ 	.byte	0x08
	.zero		1


	//   ....[31]....
        /*0288*/ 	.word	0x00000440
        /*028c*/ 	.word	0x000000ff
        /*0290*/ 	.word	0x00000238
        /*0294*/ 	.short	0x0100
        /*0296*/ 	.byte	0x08
	.zero		1


	//   ....[32]....
        /*0298*/ 	.word	0x00000450
        /*029c*/ 	.word	0x000000ff
        /*02a0*/ 	.word	0x00000080
        /*02a4*/ 	.short	0x0100
        /*02a6*/ 	.byte	0x08
	.zero		1


	//   ....[33]....
        /*02a8*/ 	.word	0x00000460
        /*02ac*/ 	.word	0x000000ff
        /*02b0*/ 	.word	0x00000240
        /*02b4*/ 	.short	0x0100
        /*02b6*/ 	.byte	0x08
	.zero		1


	//   ....[34]....
        /*02b8*/ 	.word	0x00000470
        /*02bc*/ 	.word	0x000000ff
        /*02c0*/ 	.word	0x00000088
        /*02c4*/ 	.short	0x0100
        /*02c6*/ 	.byte	0x08
	.zero		1


	//   ....[35]....
        /*02c8*/ 	.word	0x00000480
        /*02cc*/ 	.word	0x000000ff
        /*02d0*/ 	.word	0x00000248
        /*02d4*/ 	.short	0x0100
        /*02d6*/ 	.byte	0x08
	.zero		1


	//   ....[36]....
        /*02d8*/ 	.word	0x00000490
        /*02dc*/ 	.word	0x000000ff
        /*02e0*/ 	.word	0x00000090
        /*02e4*/ 	.short	0x0100
        /*02e6*/ 	.byte	0x08
	.zero		1


	//   ....[37]....
        /*02e8*/ 	.word	0x000004a0
        /*02ec*/ 	.word	0x000000ff
        /*02f0*/ 	.word	0x00000250
        /*02f4*/ 	.short	0x0100
        /*02f6*/ 	.byte	0x08
	.zero		1


	//   ....[38]....
        /*02f8*/ 	.word	0x000004b0
        /*02fc*/ 	.word	0x000000ff
        /*0300*/ 	.word	0x00000098
        /*0304*/ 	.short	0x0100
        /*0306*/ 	.byte	0x08
	.zero		1


	//   ....[39]....
        /*0308*/ 	.word	0x000004c0
        /*030c*/ 	.word	0x000000ff
        /*0310*/ 	.word	0x00000258
        /*0314*/ 	.short	0x0100
        /*0316*/ 	.byte	0x08
	.zero		1


	//   ....[40]....
        /*0318*/ 	.word	0x000004d0
        /*031c*/ 	.word	0x000000ff
        /*0320*/ 	.word	0x000000a0
        /*0324*/ 	.short	0x0100
        /*0326*/ 	.byte	0x08
	.zero		1


	//   ....[41]....
        /*0328*/ 	.word	0x000004e0
        /*032c*/ 	.word	0x000000ff
        /*0330*/ 	.word	0x00000260
        /*0334*/ 	.short	0x0100
        /*0336*/ 	.byte	0x08
	.zero		1


	//   ....[42]....
        /*0338*/ 	.word	0x000004f0
        /*033c*/ 	.word	0x000000ff
        /*0340*/ 	.word	0x000000a8
        /*0344*/ 	.short	0x0100
        /*0346*/ 	.byte	0x08
	.zero		1


	//   ....[43]....
        /*0348*/ 	.word	0x00000500
        /*034c*/ 	.word	0x000000ff
        /*0350*/ 	.word	0x00000268
        /*0354*/ 	.short	0x0100
        /*0356*/ 	.byte	0x08
	.zero		1


	//   ....[44]....
        /*0358*/ 	.word	0x00000510
        /*035c*/ 	.word	0x000000ff
        /*0360*/ 	.word	0x000000b0
        /*0364*/ 	.short	0x0100
        /*0366*/ 	.byte	0x08
	.zero		1


	//   ....[45]....
        /*0368*/ 	.word	0x00000520
        /*036c*/ 	.word	0x000000ff
        /*0370*/ 	.word	0x00000270
        /*0374*/ 	.short	0x0100
        /*0376*/ 	.byte	0x08
	.zero		1


	//   ....[46]....
        /*0378*/ 	.word	0x00000530
        /*037c*/ 	.word	0x000000ff
        /*0380*/ 	.word	0x000000b8
        /*0384*/ 	.short	0x0100
        /*0386*/ 	.byte	0x08
	.zero		1


	//   ....[47]....
        /*0388*/ 	.word	0x00000540
        /*038c*/ 	.word	0x000000ff
        /*0390*/ 	.word	0x00000278
        /*0394*/ 	.short	0x0100
        /*0396*/ 	.byte	0x08
	.zero		1


	//   ....[48]....
        /*0398*/ 	.word	0x00000550
        /*039c*/ 	.word	0x000000ff
        /*03a0*/ 	.word	0x000000c0
        /*03a4*/ 	.short	0x0100
        /*03a6*/ 	.byte	0x08
	.zero		1


	//   ....[49]....
        /*03a8*/ 	.word	0x00000560
        /*03ac*/ 	.word	0x000000ff
        /*03b0*/ 	.word	0x00000280
        /*03b4*/ 	.short	0x0100
        /*03b6*/ 	.byte	0x08
	.zero		1


	//   ....[50]....
        /*03b8*/ 	.word	0x00000570
        /*03bc*/ 	.word	0x000000ff
        /*03c0*/ 	.word	0x000000c8
        /*03c4*/ 	.short	0x0100
        /*03c6*/ 	.byte	0x08
	.zero		1


	//   ....[51]....
        /*03c8*/ 	.word	0x00000580
        /*03cc*/ 	.word	0x000000ff
        /*03d0*/ 	.word	0x00000288
        /*03d4*/ 	.short	0x0100
        /*03d6*/ 	.byte	0x08
	.zero		1


	//   ....[52]....
        /*03d8*/ 	.word	0x00000590
        /*03dc*/ 	.word	0x000000ff
        /*03e0*/ 	.word	0x000000d0
        /*03e4*/ 	.short	0x0100
        /*03e6*/ 	.byte	0x08
	.zero		1


	//   ....[53]....
        /*03e8*/ 	.word	0x000005a0
        /*03ec*/ 	.word	0x000000ff
        /*03f0*/ 	.word	0x00000290
        /*03f4*/ 	.short	0x0100
        /*03f6*/ 	.byte	0x08
	.zero		1


	//   ....[54]....
        /*03f8*/ 	.word	0x000005b0
        /*03fc*/ 	.word	0x000000ff
        /*0400*/ 	.word	0x000000d8
        /*0404*/ 	.short	0x0100
        /*0406*/ 	.byte	0x08
	.zero		1


	//   ....[55]....
        /*0408*/ 	.word	0x000005c0
        /*040c*/ 	.word	0x000000ff
        /*0410*/ 	.word	0x00000298
        /*0414*/ 	.short	0x0100
        /*0416*/ 	.byte	0x08
	.zero		1


	//   ....[56]....
        /*0418*/ 	.word	0x000005d0
        /*041c*/ 	.word	0x000000ff
        /*0420*/ 	.word	0x000000e0
        /*0424*/ 	.short	0x0100
        /*0426*/ 	.byte	0x08
	.zero		1


	//   ....[57]....
        /*0428*/ 	.word	0x000005e0
        /*042c*/ 	.word	0x000000ff
        /*0430*/ 	.word	0x000002a0
        /*0434*/ 	.short	0x0100
        /*0436*/ 	.byte	0x08
	.zero		1


	//   ....[58]....
        /*0438*/ 	.word	0x000005f0
        /*043c*/ 	.word	0x000000ff
        /*0440*/ 	.word	0x000000e8
        /*0444*/ 	.short	0x0100
        /*0446*/ 	.byte	0x08
	.zero		1


	//   ....[59]....
        /*0448*/ 	.word	0x00000600
        /*044c*/ 	.word	0x000000ff
        /*0450*/ 	.word	0x000002a8
        /*0454*/ 	.short	0x0100
        /*0456*/ 	.byte	0x08
	.zero		1


	//   ....[60]....
        /*0458*/ 	.word	0x00000610
        /*045c*/ 	.word	0x000000ff
        /*0460*/ 	.word	0x000000f0
        /*0464*/ 	.short	0x0100
        /*0466*/ 	.byte	0x08
	.zero		1


	//   ....[61]....
        /*0468*/ 	.word	0x00000620
        /*046c*/ 	.word	0x000000ff
        /*0470*/ 	.word	0x000002b0
        /*0474*/ 	.short	0x0100
        /*0476*/ 	.byte	0x08
	.zero		1


	//   ....[62]....
        /*0478*/ 	.word	0x00000630
        /*047c*/ 	.word	0x000000ff
        /*0480*/ 	.word	0x000000f8
        /*0484*/ 	.short	0x0100
        /*0486*/ 	.byte	0x08
	.zero		1


	//   ....[63]....
        /*0488*/ 	.word	0x00000640
        /*048c*/ 	.word	0x000000ff
        /*0490*/ 	.word	0x000002b8
        /*0494*/ 	.short	0x0100
        /*0496*/ 	.byte	0x08
	.zero		1


	//   ....[64]....
        /*0498*/ 	.word	0x00000650
        /*049c*/ 	.word	0x000000ff
        /*04a0*/ 	.word	0x00000100
        /*04a4*/ 	.short	0x0100
        /*04a6*/ 	.byte	0x08
	.zero		1


	//   ....[65]....
        /*04a8*/ 	.word	0x00000660
        /*04ac*/ 	.word	0x000000ff
        /*04b0*/ 	.word	0x000002c0
        /*04b4*/ 	.short	0x0100
        /*04b6*/ 	.byte	0x08
	.zero		1


	//   ....[66]....
        /*04b8*/ 	.word	0x00000670
        /*04bc*/ 	.word	0x000000ff
        /*04c0*/ 	.word	0x00000108
        /*04c4*/ 	.short	0x0100
        /*04c6*/ 	.byte	0x08
	.zero		1


	//   ....[67]....
        /*04c8*/ 	.word	0x00000680
        /*04cc*/ 	.word	0x000000ff
        /*04d0*/ 	.word	0x000002c8
        /*04d4*/ 	.short	0x0100
        /*04d6*/ 	.byte	0x08
	.zero		1


	//   ....[68]....
        /*04d8*/ 	.word	0x00000690
        /*04dc*/ 	.word	0x000000ff
        /*04e0*/ 	.word	0x00000110
        /*04e4*/ 	.short	0x0100
        /*04e6*/ 	.byte	0x08
	.zero		1


	//   ....[69]....
        /*04e8*/ 	.word	0x000006a0
        /*04ec*/ 	.word	0x000000ff
        /*04f0*/ 	.word	0x000002d0
        /*04f4*/ 	.short	0x0100
        /*04f6*/ 	.byte	0x08
	.zero		1


	//   ....[70]....
        /*04f8*/ 	.word	0x000006b0
        /*04fc*/ 	.word	0x000000ff
        /*0500*/ 	.word	0x00000118
        /*0504*/ 	.short	0x0100
        /*0506*/ 	.byte	0x08
	.zero		1


	//   ....[71]....
        /*0508*/ 	.word	0x000006c0
        /*050c*/ 	.word	0x000000ff
        /*0510*/ 	.word	0x000002d8
        /*0514*/ 	.short	0x0100
        /*0516*/ 	.byte	0x08
	.zero		1


	//   ....[72]....
        /*0518*/ 	.word	0x000006d0
        /*051c*/ 	.word	0x000000ff
        /*0520*/ 	.word	0x00000120
        /*0524*/ 	.short	0x0100
        /*0526*/ 	.byte	0x08
	.zero		1


	//   ....[73]....
        /*0528*/ 	.word	0x000006e0
        /*052c*/ 	.word	0x000000ff
        /*0530*/ 	.word	0x000002e0
        /*0534*/ 	.short	0x0100
        /*0536*/ 	.byte	0x08
	.zero		1


	//   ....[74]....
        /*0538*/ 	.word	0x000006f0
        /*053c*/ 	.word	0x000000ff
        /*0540*/ 	.word	0x00000128
        /*0544*/ 	.short	0x0100
        /*0546*/ 	.byte	0x08
	.zero		1


	//   ....[75]....
        /*0548*/ 	.word	0x00000700
        /*054c*/ 	.word	0x000000ff
        /*0550*/ 	.word	0x000002e8
        /*0554*/ 	.short	0x0100
        /*0556*/ 	.byte	0x08
	.zero		1


	//   ....[76]....
        /*0558*/ 	.word	0x00000710
        /*055c*/ 	.word	0x000000ff
        /*0560*/ 	.word	0x00000130
        /*0564*/ 	.short	0x0100
        /*0566*/ 	.byte	0x08
	.zero		1


	//   ....[77]....
        /*0568*/ 	.word	0x00000720
        /*056c*/ 	.word	0x000000ff
        /*0570*/ 	.word	0x000002f0
        /*0574*/ 	.short	0x0100
        /*0576*/ 	.byte	0x08
	.zero		1


	//   ....[78]....
        /*0578*/ 	.word	0x00000730
        /*057c*/ 	.word	0x000000ff
        /*0580*/ 	.word	0x00000138
        /*0584*/ 	.short	0x0100
        /*0586*/ 	.byte	0x08
	.zero		1


	//   ....[79]....
        /*0588*/ 	.word	0x00000740
        /*058c*/ 	.word	0x000000ff
        /*0590*/ 	.word	0x000002f8
        /*0594*/ 	.short	0x0100
        /*0596*/ 	.byte	0x08
	.zero		1


	//   ....[80]....
        /*0598*/ 	.word	0x00000750
        /*059c*/ 	.word	0x000000ff
        /*05a0*/ 	.word	0x00000140
        /*05a4*/ 	.short	0x0100
        /*05a6*/ 	.byte	0x08
	.zero		1


	//   ....[81]....
        /*05a8*/ 	.word	0x00000760
        /*05ac*/ 	.word	0x000000ff
        /*05b0*/ 	.word	0x00000300
        /*05b4*/ 	.short	0x0100
        /*05b6*/ 	.byte	0x08
	.zero		1


	//   ....[82]....
        /*05b8*/ 	.word	0x00000770
        /*05bc*/ 	.word	0x000000ff
        /*05c0*/ 	.word	0x00000148
        /*05c4*/ 	.short	0x0100
        /*05c6*/ 	.byte	0x08
	.zero		1


	//   ....[83]....
        /*05c8*/ 	.word	0x00000780
        /*05cc*/ 	.word	0x000000ff
        /*05d0*/ 	.word	0x00000308
        /*05d4*/ 	.short	0x0100
        /*05d6*/ 	.byte	0x08
	.zero		1


	//   ....[84]....
        /*05d8*/ 	.word	0x00000790
        /*05dc*/ 	.word	0x000000ff
        /*05e0*/ 	.word	0x00000150
        /*05e4*/ 	.short	0x0100
        /*05e6*/ 	.byte	0x08
	.zero		1


	//   ....[85]....
        /*05e8*/ 	.word	0x000007a0
        /*05ec*/ 	.word	0x000000ff
        /*05f0*/ 	.word	0x00000310
        /*05f4*/ 	.short	0x0100
        /*05f6*/ 	.byte	0x08
	.zero		1


	//   ....[86]....
        /*05f8*/ 	.word	0x000007b0
        /*05fc*/ 	.word	0x000000ff
        /*0600*/ 	.word	0x00000158
        /*0604*/ 	.short	0x0100
        /*0606*/ 	.byte	0x08
	.zero		1


	//   ....[87]....
        /*0608*/ 	.word	0x000007c0
        /*060c*/ 	.word	0x000000ff
        /*0610*/ 	.word	0x00000318
        /*0614*/ 	.short	0x0100
        /*0616*/ 	.byte	0x08
	.zero		1


	//   ....[88]....
        /*0618*/ 	.word	0x000007d0
        /*061c*/ 	.word	0x000000ff
        /*0620*/ 	.word	0x00000160
        /*0624*/ 	.short	0x0100
        /*0626*/ 	.byte	0x08
	.zero		1


	//   ....[89]....
        /*0628*/ 	.word	0x000007e0
        /*062c*/ 	.word	0x000000ff
        /*0630*/ 	.word	0x00000320
        /*0634*/ 	.short	0x0100
        /*0636*/ 	.byte	0x08
	.zero		1


	//   ....[90]....
        /*0638*/ 	.word	0x000007f0
        /*063c*/ 	.word	0x000000ff
        /*0640*/ 	.word	0x00000168
        /*0644*/ 	.short	0x0100
        /*0646*/ 	.byte	0x08
	.zero		1


	//   ....[91]....
        /*0648*/ 	.word	0x00000800
        /*064c*/ 	.word	0x000000ff
        /*0650*/ 	.word	0x00000328
        /*0654*/ 	.short	0x0100
        /*0656*/ 	.byte	0x08
	.zero		1


	//   ....[92]....
        /*0658*/ 	.word	0x00000810
        /*065c*/ 	.word	0x000000ff
        /*0660*/ 	.word	0x00000170
        /*0664*/ 	.short	0x0100
        /*0666*/ 	.byte	0x08
	.zero		1


	//   ....[93]....
        /*0668*/ 	.word	0x00000820
        /*066c*/ 	.word	0x000000ff
        /*0670*/ 	.word	0x00000330
        /*0674*/ 	.short	0x0100
        /*0676*/ 	.byte	0x08
	.zero		1


	//   ....[94]....
        /*0678*/ 	.word	0x00000830
        /*067c*/ 	.word	0x000000ff
        /*0680*/ 	.word	0x00000178
        /*0684*/ 	.short	0x0100
        /*0686*/ 	.byte	0x08
	.zero		1


	//   ....[95]....
        /*0688*/ 	.word	0x00000840
        /*068c*/ 	.word	0x000000ff
        /*0690*/ 	.word	0x00000338
        /*0694*/ 	.short	0x0100
        /*0696*/ 	.byte	0x08
	.zero		1


	//   ....[96]....
        /*0698*/ 	.word	0x00000850
        /*069c*/ 	.word	0x000000ff
        /*06a0*/ 	.word	0x00000180
        /*06a4*/ 	.short	0x0100
        /*06a6*/ 	.byte	0x08
	.zero		1


	//   ....[97]....
        /*06a8*/ 	.word	0x00000860
        /*06ac*/ 	.word	0x000000ff
        /*06b0*/ 	.word	0x00000340
        /*06b4*/ 	.short	0x0100
        /*06b6*/ 	.byte	0x08
	.zero		1


	//   ....[98]....
        /*06b8*/ 	.word	0x00000870
        /*06bc*/ 	.word	0x000000ff
        /*06c0*/ 	.word	0x00000188
        /*06c4*/ 	.short	0x0100
        /*06c6*/ 	.byte	0x08
	.zero		1


	//   ....[99]....
        /*06c8*/ 	.word	0x00000880
        /*06cc*/ 	.word	0x000000ff
        /*06d0*/ 	.word	0x00000348
        /*06d4*/ 	.short	0x0100
        /*06d6*/ 	.byte	0x08
	.zero		1


	//   ....[100]....
        /*06d8*/ 	.word	0x00000890
        /*06dc*/ 	.word	0x000000ff
        /*06e0*/ 	.word	0x00000190
        /*06e4*/ 	.short	0x0100
        /*06e6*/ 	.byte	0x08
	.zero		1


	//   ....[101]....
        /*06e8*/ 	.word	0x000008a0
        /*06ec*/ 	.word	0x000000ff
        /*06f0*/ 	.word	0x00000350
        /*06f4*/ 	.short	0x0100
        /*06f6*/ 	.byte	0x08
	.zero		1


	//   ....[102]....
        /*06f8*/ 	.word	0x000008b0
        /*06fc*/ 	.word	0x000000ff
        /*0700*/ 	.word	0x00000198
        /*0704*/ 	.short	0x0100
        /*0706*/ 	.byte	0x08
	.zero		1


	//   ....[103]....
        /*0708*/ 	.word	0x000008c0
        /*070c*/ 	.word	0x000000ff
        /*0710*/ 	.word	0x00000358
        /*0714*/ 	.short	0x0100
        /*0716*/ 	.byte	0x08
	.zero		1


	//   ....[104]....
        /*0718*/ 	.word	0x000008d0
        /*071c*/ 	.word	0x000000ff
        /*0720*/ 	.word	0x000001a0
        /*0724*/ 	.short	0x0100
        /*0726*/ 	.byte	0x08
	.zero		1


	//   ....[105]....
        /*0728*/ 	.word	0x000008e0
        /*072c*/ 	.word	0x000000ff
        /*0730*/ 	.word	0x00000360
        /*0734*/ 	.short	0x0100
        /*0736*/ 	.byte	0x08
	.zero		1


	//   ....[106]....
        /*0738*/ 	.word	0x000008f0
        /*073c*/ 	.word	0x000000ff
        /*0740*/ 	.word	0x000001a8
        /*0744*/ 	.short	0x0100
        /*0746*/ 	.byte	0x08
	.zero		1


	//   ....[107]....
        /*0748*/ 	.word	0x00000900
        /*074c*/ 	.word	0x000000ff
        /*0750*/ 	.word	0x00000368
        /*0754*/ 	.short	0x0100
        /*0756*/ 	.byte	0x08
	.zero		1


	//   ....[108]....
        /*0758*/ 	.word	0x00000910
        /*075c*/ 	.word	0x000000ff
        /*0760*/ 	.word	0x000001b0
        /*0764*/ 	.short	0x0100
        /*0766*/ 	.byte	0x08
	.zero		1


	//   ....[109]....
        /*0768*/ 	.word	0x00000920
        /*076c*/ 	.word	0x000000ff
        /*0770*/ 	.word	0x00000370
        /*0774*/ 	.short	0x0100
        /*0776*/ 	.byte	0x08
	.zero		1


	//   ....[110]....
        /*0778*/ 	.word	0x00000930
        /*077c*/ 	.word	0x000000ff
        /*0780*/ 	.word	0x000001b8
        /*0784*/ 	.short	0x0100
        /*0786*/ 	.byte	0x08
	.zero		1


	//   ....[111]....
        /*0788*/ 	.word	0x00000940
        /*078c*/ 	.word	0x000000ff
        /*0790*/ 	.word	0x00000378
        /*0794*/ 	.short	0x0100
        /*0796*/ 	.byte	0x08
	.zero		1


	//   ....[112]....
        /*0798*/ 	.word	0x00000e80
        /*079c*/ 	.word	0x000000ff
        /*07a0*/ 	.word	0x000003b0
        /*07a4*/ 	.short	0x0100
        /*07a6*/ 	.byte	0x08
	.zero		1


	//   ....[113]....
        /*07a8*/ 	.word	0x00000f30
        /*07ac*/ 	.word	0x000000ff
        /*07b0*/ 	.word	0x000003b8
        /*07b4*/ 	.short	0x0100
        /*07b6*/ 	.byte	0x08
	.zero		1


	//   ....[114]....
        /*07b8*/ 	.word	0x00000fa0
        /*07bc*/ 	.word	0x000000ff
        /*07c0*/ 	.word	0x00000390
        /*07c4*/ 	.short	0x0100
        /*07c6*/ 	.byte	0x09
	.zero		1


	//   ....[115]....
        /*07c8*/ 	.word	0x00000fb0
        /*07cc*/ 	.word	0x000000ff
        /*07d0*/ 	.word	0x00000398
        /*07d4*/ 	.short	0x0100
        /*07d6*/ 	.byte	0x09
	.zero		1


	//   ....[116]....
        /*07d8*/ 	.word	0x00000fc0
        /*07dc*/ 	.word	0x000000ff
        /*07e0*/ 	.word	0x000003a0
        /*07e4*/ 	.short	0x0100
        /*07e6*/ 	.byte	0x09
	.zero		1


	//   ....[117]....
        /*07e8*/ 	.word	0x00000fd0
        /*07ec*/ 	.word	0x000000ff
        /*07f0*/ 	.word	0x000003a8
        /*07f4*/ 	.short	0x0100
        /*07f6*/ 	.byte	0x09
	.zero		1


	//   ....[118]....
        /*07f8*/ 	.word	0x00001db0
        /*07fc*/ 	.word	0x000000ff
        /*0800*/ 	.word	0xfffffff8
        /*0804*/ 	.short	0x010a
        /*0806*/ 	.byte	0x0f
	.zero		1


	//   ....[119]....
        /*0808*/ 	.word	0x00002080
        /*080c*/ 	.word	0x000000ff
        /*0810*/ 	.word	0x00000000
        /*0814*/ 	.short	0x010a
        /*0816*/ 	.byte	0x06
	.zero		1


	//   ....[120]....
        /*0818*/ 	.word	0x000020c0
        /*081c*/ 	.word	0x000000ff
        /*0820*/ 	.word	0x00000000
        /*0824*/ 	.short	0x010a
        /*0826*/ 	.byte	0x06
	.zero		1


	//   ....[121]....
        /*0828*/ 	.word	0x000025e0
        /*082c*/ 	.word	0x000000ff
        /*0830*/ 	.word	0x00000000
        /*0834*/ 	.short	0x010a
        /*0836*/ 	.byte	0x09
	.zero		1


	//   ....[122]....
        /*0838*/ 	.word	0x00002620
        /*083c*/ 	.word	0x000000ff
        /*0840*/ 	.word	0x00000000
        /*0844*/ 	.short	0x010a
        /*0846*/ 	.byte	0x09
	.zero		1


	//   ....[123]....
        /*0848*/ 	.word	0x000029b0
        /*084c*/ 	.word	0x00000013
        /*0850*/ 	.word	0x00000000
        /*0854*/ 	.short	0x0101
        /*0856*/ 	.byte	0x3f
	.zero		1


	//   ....[124]....
        /*0858*/ 	.word	0x00002d30
        /*085c*/ 	.word	0x00000011
        /*0860*/ 	.word	0x00000000
        /*0864*/ 	.short	0x0101
        /*0866*/ 	.byte	0x17
	.zero		1


	//   ....[125]....
        /*0868*/ 	.word	0x00002e40
        /*086c*/ 	.word	0x00000011
        /*0870*/ 	.word	0x00000000
        /*0874*/ 	.short	0x0101
        /*0876*/ 	.byte	0x3f
	.zero		1


	//   ....[126]....
        /*0878*/ 	.word	0x00002f00
        /*087c*/ 	.word	0x000000ff
        /*0880*/ 	.word	0x00000008
        /*0884*/ 	.short	0x010a
        /*0886*/ 	.byte	0x0f
	.zero		1


	//   ....[127]....
        /*0888*/ 	.word	0x00005760
        /*088c*/ 	.word	0x00000004
        /*0890*/ 	.word	0x00000000
        /*0894*/ 	.short	0x0101
        /*0896*/ 	.byte	0x17
	.zero		1


	//   ....[128]....
        /*0898*/ 	.word	0x000061a0
        /*089c*/ 	.word	0x00000013
        /*08a0*/ 	.word	0x000001c0
        /*08a4*/ 	.short	0x010a
        /*08a6*/ 	.byte	0x3f
	.zero		1


	//   ....[129]....
        /*08a8*/ 	.word	0x00006580
        /*08ac*/ 	.word	0x00000004
        /*08b0*/ 	.word	0x000003b8
        /*08b4*/ 	.short	0x0101
        /*08b6*/ 	.byte	0x3f
	.zero		1


	//   ....[130]....
        /*08b8*/ 	.word	0x00006cb0
        /*08bc*/ 	.word	0x00000005
        /*08c0*/ 	.word	0x00000000
        /*08c4*/ 	.short	0x010a
        /*08c6*/ 	.byte	0x3f
	.zero		1


	//   ....[131]....
        /*08c8*/ 	.word	0x00006d30
        /*08cc*/ 	.word	0x00000007
        /*08d0*/ 	.word	0x00000000
        /*08d4*/ 	.short	0x010a
        /*08d6*/ 	.byte	0x3f
	.zero		1


	//   ....[132]....
        /*08d8*/ 	.word	0x00006dc0
        /*08dc*/ 	.word	0x00000006
        /*08e0*/ 	.word	0x00000000
        /*08e4*/ 	.short	0x010a
        /*08e6*/ 	.byte	0x3f
	.zero		1


	//   ....[133]....
        /*08e8*/ 	.word	0x00006e50
        /*08ec*/ 	.word	0x00000007
        /*08f0*/ 	.word	0x00000000
        /*08f4*/ 	.short	0x010a
        /*08f6*/ 	.byte	0x3f
	.zero		1


	//   ....[134]....
        /*08f8*/ 	.word	0x00006ee0
        /*08fc*/ 	.word	0x00000006
        /*0900*/ 	.word	0x00000000
        /*0904*/ 	.short	0x010a
        /*0906*/ 	.byte	0x3f
	.zero		1


	//   ....[135]....
        /*0908*/ 	.word	0x00006f70
        /*090c*/ 	.word	0x00000007
        /*0910*/ 	.word	0x00000000
        /*0914*/ 	.short	0x010a
        /*0916*/ 	.byte	0x3f
	.zero		1


	//   ....[136]....
        /*0918*/ 	.word	0x00007000
        /*091c*/ 	.word	0x00000006
        /*0920*/ 	.word	0x00000000
        /*0924*/ 	.short	0x010a
        /*0926*/ 	.byte	0x3f
	.zero		1


	//   ....[137]....
        /*0928*/ 	.word	0x00007090
        /*092c*/ 	.word	0x00000007
        /*0930*/ 	.word	0x00000000
        /*0934*/ 	.short	0x010a
        /*0936*/ 	.byte	0x3f
	.zero		1


	//   ....[138]....
        /*0938*/ 	.word	0x00007120
        /*093c*/ 	.word	0x00000006
        /*0940*/ 	.word	0x00000000
        /*0944*/ 	.short	0x010a
        /*0946*/ 	.byte	0x3f
	.zero		1


	//   ....[139]....
        /*0948*/ 	.word	0x000071b0
        /*094c*/ 	.word	0x00000007
        /*0950*/ 	.word	0x00000000
        /*0954*/ 	.short	0x010a
        /*0956*/ 	.byte	0x3f
	.zero		1


	//   ....[140]....
        /*0958*/ 	.word	0x00007240
        /*095c*/ 	.word	0x00000006
        /*0960*/ 	.word	0x00000000
        /*0964*/ 	.short	0x010a
        /*0966*/ 	.byte	0x3f
	.zero		1


	//   ....[141]....
        /*0968*/ 	.word	0x000072d0
        /*096c*/ 	.word	0x00000007
        /*0970*/ 	.word	0x00000000
        /*0974*/ 	.short	0x010a
        /*0976*/ 	.byte	0x3f
	.zero		1


	//   ....[142]....
        /*0978*/ 	.word	0x00007360
        /*097c*/ 	.word	0x00000006
        /*0980*/ 	.word	0x00000000
        /*0984*/ 	.short	0x010a
        /*0986*/ 	.byte	0x3f
	.zero		1


	//   ....[143]....
        /*0988*/ 	.word	0x000073f0
        /*098c*/ 	.word	0x00000007
        /*0990*/ 	.word	0x00000000
        /*0994*/ 	.short	0x010a
        /*0996*/ 	.byte	0x3f
	.zero		1


	//   ....[144]....
        /*0998*/ 	.word	0x00007480
        /*099c*/ 	.word	0x00000006
        /*09a0*/ 	.word	0x00000000
        /*09a4*/ 	.short	0x010a
        /*09a6*/ 	.byte	0x3f
	.zero		1


	//   ....[145]....
        /*09a8*/ 	.word	0x00007510
        /*09ac*/ 	.word	0x00000007
        /*09b0*/ 	.word	0x00000000
        /*09b4*/ 	.short	0x010a
        /*09b6*/ 	.byte	0x3f
	.zero		1


	//   ....[146]....
        /*09b8*/ 	.word	0x000075a0
        /*09bc*/ 	.word	0x00000006
        /*09c0*/ 	.word	0x00000000
        /*09c4*/ 	.short	0x010a
        /*09c6*/ 	.byte	0x3f
	.zero		1


	//   ....[147]....
        /*09c8*/ 	.word	0x00007630
        /*09cc*/ 	.word	0x00000007
        /*09d0*/ 	.word	0x00000000
        /*09d4*/ 	.short	0x010a
        /*09d6*/ 	.byte	0x3f
	.zero		1


	//   ....[148]....
        /*09d8*/ 	.word	0x000076c0
        /*09dc*/ 	.word	0x00000006
        /*09e0*/ 	.word	0x00000000
        /*09e4*/ 	.short	0x010a
        /*09e6*/ 	.byte	0x3f
	.zero		1


	//   ....[149]....
        /*09e8*/ 	.word	0x00007750
        /*09ec*/ 	.word	0x00000007
        /*09f0*/ 	.word	0x00000000
        /*09f4*/ 	.short	0x010a
        /*09f6*/ 	.byte	0x3f
	.zero		1


	//   ....[150]....
        /*09f8*/ 	.word	0x000077e0
        /*09fc*/ 	.word	0x00000006
        /*0a00*/ 	.word	0x00000000
        /*0a04*/ 	.short	0x010a
        /*0a06*/ 	.byte	0x3f
	.zero		1


	//   ....[151]....
        /*0a08*/ 	.word	0x00007870
        /*0a0c*/ 	.word	0x00000007
        /*0a10*/ 	.word	0x00000000
        /*0a14*/ 	.short	0x010a
        /*0a16*/ 	.byte	0x3f
	.zero		1


	//   ....[152]....
        /*0a18*/ 	.word	0x00007900
        /*0a1c*/ 	.word	0x00000006
        /*0a20*/ 	.word	0x00000000
        /*0a24*/ 	.short	0x010a
        /*0a26*/ 	.byte	0x3f
	.zero		1


	//   ....[153]....
        /*0a28*/ 	.word	0x00007990
        /*0a2c*/ 	.word	0x00000007
        /*0a30*/ 	.word	0x00000000
        /*0a34*/ 	.short	0x010a
        /*0a36*/ 	.byte	0x3f
	.zero		1


	//   ....[154]....
        /*0a38*/ 	.word	0x00007a20
        /*0a3c*/ 	.word	0x00000006
        /*0a40*/ 	.word	0x00000000
        /*0a44*/ 	.short	0x010a
        /*0a46*/ 	.byte	0x3f
	.zero		1


	//   ....[155]....
        /*0a48*/ 	.word	0x00007ab0
        /*0a4c*/ 	.word	0x00000007
        /*0a50*/ 	.word	0x00000000
        /*0a54*/ 	.short	0x010a
        /*0a56*/ 	.byte	0x3f
	.zero		1


	//   ....[156]....
        /*0a58*/ 	.word	0x00007b40
        /*0a5c*/ 	.word	0x00000006
        /*0a60*/ 	.word	0x00000000
        /*0a64*/ 	.short	0x010a
        /*0a66*/ 	.byte	0x3f
	.zero		1


	//   ....[157]....
        /*0a68*/ 	.word	0x00007bd0
        /*0a6c*/ 	.word	0x00000007
        /*0a70*/ 	.word	0x00000000
        /*0a74*/ 	.short	0x010a
        /*0a76*/ 	.byte	0x3f
	.zero		1


	//   ....[158]....
        /*0a78*/ 	.word	0x00007c60
        /*0a7c*/ 	.word	0x00000006
        /*0a80*/ 	.word	0x00000000
        /*0a84*/ 	.short	0x010a
        /*0a86*/ 	.byte	0x3f
	.zero		1


	//   ....[159]....
        /*0a88*/ 	.word	0x00007cf0
        /*0a8c*/ 	.word	0x00000007
        /*0a90*/ 	.word	0x00000000
        /*0a94*/ 	.short	0x010a
        /*0a96*/ 	.byte	0x3f
	.zero		1


	//   ....[160]....
        /*0a98*/ 	.word	0x00007d80
        /*0a9c*/ 	.word	0x00000006
        /*0aa0*/ 	.word	0x00000000
        /*0aa4*/ 	.short	0x010a
        /*0aa6*/ 	.byte	0x3f
	.zero		1


	//   ....[161]....
        /*0aa8*/ 	.word	0x00007e10
        /*0aac*/ 	.word	0x00000007
        /*0ab0*/ 	.word	0x00000000
        /*0ab4*/ 	.short	0x010a
        /*0ab6*/ 	.byte	0x3f
	.zero		1


	//   ....[162]....
        /*0ab8*/ 	.word	0x00007ea0
        /*0abc*/ 	.word	0x00000006
        /*0ac0*/ 	.word	0x00000000
        /*0ac4*/ 	.short	0x010a
        /*0ac6*/ 	.byte	0x3f
	.zero		1


	//   ....[163]....
        /*0ac8*/ 	.word	0x00007f30
        /*0acc*/ 	.word	0x00000007
        /*0ad0*/ 	.word	0x00000000
        /*0ad4*/ 	.short	0x010a
        /*0ad6*/ 	.byte	0x3f
	.zero		1


	//   ....[164]....
        /*0ad8*/ 	.word	0x00007fc0
        /*0adc*/ 	.word	0x00000006
        /*0ae0*/ 	.word	0x00000000
        /*0ae4*/ 	.short	0x010a
        /*0ae6*/ 	.byte	0x3f
	.zero		1


	//   ....[165]....
        /*0ae8*/ 	.word	0x00008050
        /*0aec*/ 	.word	0x00000007
        /*0af0*/ 	.word	0x00000000
        /*0af4*/ 	.short	0x010a
        /*0af6*/ 	.byte	0x3f
	.zero		1


	//   ....[166]....
        /*0af8*/ 	.word	0x000080e0
        /*0afc*/ 	.word	0x00000006
        /*0b00*/ 	.word	0x00000000
        /*0b04*/ 	.short	0x010a
        /*0b06*/ 	.byte	0x3f
	.zero		1


	//   ....[167]....
        /*0b08*/ 	.word	0x00008170
        /*0b0c*/ 	.word	0x00000007
        /*0b10*/ 	.word	0x00000000
        /*0b14*/ 	.short	0x010a
        /*0b16*/ 	.byte	0x3f
	.zero		1


	//   ....[168]....
        /*0b18*/ 	.word	0x00008200
        /*0b1c*/ 	.word	0x00000006
        /*0b20*/ 	.word	0x00000000
        /*0b24*/ 	.short	0x010a
        /*0b26*/ 	.byte	0x3f
	.zero		1


	//   ....[169]....
        /*0b28*/ 	.word	0x00008290
        /*0b2c*/ 	.word	0x00000007
        /*0b30*/ 	.word	0x00000000
        /*0b34*/ 	.short	0x010a
        /*0b36*/ 	.byte	0x3f
	.zero		1


	//   ....[170]....
        /*0b38*/ 	.word	0x00008320
        /*0b3c*/ 	.word	0x00000006
        /*0b40*/ 	.word	0x00000000
        /*0b44*/ 	.short	0x010a
        /*0b46*/ 	.byte	0x3f
	.zero		1


	//   ....[171]....
        /*0b48*/ 	.word	0x000083b0
        /*0b4c*/ 	.word	0x00000007
        /*0b50*/ 	.word	0x00000000
        /*0b54*/ 	.short	0x010a
        /*0b56*/ 	.byte	0x3f
	.zero		1


	//   ....[172]....
        /*0b58*/ 	.word	0x00008440
        /*0b5c*/ 	.word	0x00000006
        /*0b60*/ 	.word	0x00000000
        /*0b64*/ 	.short	0x010a
        /*0b66*/ 	.byte	0x3f
	.zero		1


	//   ....[173]....
        /*0b68*/ 	.word	0x000084d0
        /*0b6c*/ 	.word	0x00000007
        /*0b70*/ 	.word	0x00000000
        /*0b74*/ 	.short	0x010a
        /*0b76*/ 	.byte	0x3f
	.zero		1


	//   ....[174]....
        /*0b78*/ 	.word	0x00008560
        /*0b7c*/ 	.word	0x00000006
        /*0b80*/ 	.word	0x00000000
        /*0b84*/ 	.short	0x010a
        /*0b86*/ 	.byte	0x3f
	.zero		1


	//   ....[175]....
        /*0b88*/ 	.word	0x000085f0
        /*0b8c*/ 	.word	0x00000007
        /*0b90*/ 	.word	0x00000000
        /*0b94*/ 	.short	0x010a
        /*0b96*/ 	.byte	0x3f
	.zero		1


	//   ....[176]....
        /*0b98*/ 	.word	0x00008680
        /*0b9c*/ 	.word	0x00000006
        /*0ba0*/ 	.word	0x00000000
        /*0ba4*/ 	.short	0x010a
        /*0ba6*/ 	.byte	0x3f
	.zero		1


	//   ....[177]....
        /*0ba8*/ 	.word	0x00008710
        /*0bac*/ 	.word	0x00000007
        /*0bb0*/ 	.word	0x00000000
        /*0bb4*/ 	.short	0x010a
        /*0bb6*/ 	.byte	0x3f
	.zero		1


	//   ....[178]....
        /*0bb8*/ 	.word	0x000087a0
        /*0bbc*/ 	.word	0x00000006
        /*0bc0*/ 	.word	0x00000000
        /*0bc4*/ 	.short	0x010a
        /*0bc6*/ 	.byte	0x3f
	.zero		1


	//   ....[179]....
        /*0bc8*/ 	.word	0x00008830
        /*0bcc*/ 	.word	0x00000007
        /*0bd0*/ 	.word	0x00000000
        /*0bd4*/ 	.short	0x010a
        /*0bd6*/ 	.byte	0x3f
	.zero		1


	//   ....[180]....
        /*0bd8*/ 	.word	0x000088c0
        /*0bdc*/ 	.word	0x00000006
        /*0be0*/ 	.word	0x00000000
        /*0be4*/ 	.short	0x010a
        /*0be6*/ 	.byte	0x3f
	.zero		1


	//   ....[181]....
        /*0be8*/ 	.word	0x00008950
        /*0bec*/ 	.word	0x00000007
        /*0bf0*/ 	.word	0x00000000
        /*0bf4*/ 	.short	0x010a
        /*0bf6*/ 	.byte	0x3f
	.zero		1


	//   ....[182]....
        /*0bf8*/ 	.word	0x000089e0
        /*0bfc*/ 	.word	0x00000006
        /*0c00*/ 	.word	0x00000000
        /*0c04*/ 	.short	0x010a
        /*0c06*/ 	.byte	0x3f
	.zero		1


	//   ....[183]....
        /*0c08*/ 	.word	0x00008a70
        /*0c0c*/ 	.word	0x00000007
        /*0c10*/ 	.word	0x00000000
        /*0c14*/ 	.short	0x010a
        /*0c16*/ 	.byte	0x3f
	.zero		1


	//   ....[184]....
        /*0c18*/ 	.word	0x00008b00
        /*0c1c*/ 	.word	0x00000006
        /*0c20*/ 	.word	0x00000000
        /*0c24*/ 	.short	0x010a
        /*0c26*/ 	.byte	0x3f
	.zero		1


	//   ....[185]....
        /*0c28*/ 	.word	0x00008b90
        /*0c2c*/ 	.word	0x00000003
        /*0c30*/ 	.word	0x00000000
        /*0c34*/ 	.short	0x010a
        /*0c36*/ 	.byte	0x3f
	.zero		1


	//   ....[186]....
        /*0c38*/ 	.word	0x00008c00
        /*0c3c*/ 	.word	0x00000011
        /*0c40*/ 	.word	0xfffffff8
        /*0c44*/ 	.short	0x010a
        /*0c46*/ 	.byte	0x3f
	.zero		1


	//   ....[187]....
        /*0c48*/ 	.word	0x00008c60
        /*0c4c*/ 	.word	0x00000011
        /*0c50*/ 	.word	0x00000000
        /*0c54*/ 	.short	0x010a
        /*0c56*/ 	.byte	0x3f
	.zero		1


	//   ....[188]....
        /*0c58*/ 	.word	0x00008cc0
        /*0c5c*/ 	.word	0x00000013
        /*0c60*/ 	.word	0x00000000
        /*0c64*/ 	.short	0x010a
        /*0c66*/ 	.byte	0x3f
	.zero		1


	//   ....[189]....
        /*0c68*/ 	.word	0x00008d20
        /*0c6c*/ 	.word	0x00000011
        /*0c70*/ 	.word	0x00000008
        /*0c74*/ 	.short	0x010a
        /*0c76*/ 	.byte	0x3f
	.zero		1


	//   ....[190]....
        /*0c78*/ 	.word	0x00008df0
        /*0c7c*/ 	.word	0x00000013
        /*0c80*/ 	.word	0x000001c0
        /*0c84*/ 	.short	0x010a
        /*0c86*/ 	.byte	0x3f
	.zero		1


	//   ....[191]....
        /*0c88*/ 	.word	0x00008ed0
        /*0c8c*/ 	.word	0x00000005
        /*0c90*/ 	.word	0x00000000
        /*0c94*/ 	.short	0x010a
        /*0c96*/ 	.byte	0x3f
	.zero		1


	//   ....[192]....
        /*0c98*/ 	.word	0x00008f20
        /*0c9c*/ 	.word	0x00000007
        /*0ca0*/ 	.word	0x00000000
        /*0ca4*/ 	.short	0x010a
        /*0ca6*/ 	.byte	0x3f
	.zero		1


	//   ....[193]....
        /*0ca8*/ 	.word	0x00008f70
        /*0cac*/ 	.word	0x00000006
        /*0cb0*/ 	.word	0x00000000
        /*0cb4*/ 	.short	0x010a
        /*0cb6*/ 	.byte	0x3f
	.zero		1


	//   ....[194]....
        /*0cb8*/ 	.word	0x00008fc0
        /*0cbc*/ 	.word	0x00000007
        /*0cc0*/ 	.word	0x00000000
        /*0cc4*/ 	.short	0x010a
        /*0cc6*/ 	.byte	0x3f
	.zero		1


	//   ....[195]....
        /*0cc8*/ 	.word	0x00009010
        /*0ccc*/ 	.word	0x00000006
        /*0cd0*/ 	.word	0x00000000
        /*0cd4*/ 	.short	0x010a
        /*0cd6*/ 	.byte	0x3f
	.zero		1


	//   ....[196]....
        /*0cd8*/ 	.word	0x00009060
        /*0cdc*/ 	.word	0x00000007
        /*0ce0*/ 	.word	0x00000000
        /*0ce4*/ 	.short	0x010a
        /*0ce6*/ 	.byte	0x3f
	.zero		1


	//   ....[197]....
        /*0ce8*/ 	.word	0x000090b0
        /*0cec*/ 	.word	0x00000006
        /*0cf0*/ 	.word	0x00000000
        /*0cf4*/ 	.short	0x010a
        /*0cf6*/ 	.byte	0x3f
	.zero		1


	//   ....[198]....
        /*0cf8*/ 	.word	0x00009100
        /*0cfc*/ 	.word	0x00000007
        /*0d00*/ 	.word	0x00000000
        /*0d04*/ 	.short	0x010a
        /*0d06*/ 	.byte	0x3f
	.zero		1


	//   ....[199]....
        /*0d08*/ 	.word	0x00009150
        /*0d0c*/ 	.word	0x00000006
        /*0d10*/ 	.word	0x00000000
        /*0d14*/ 	.short	0x010a
        /*0d16*/ 	.byte	0x3f
	.zero		1


	//   ....[200]....
        /*0d18*/ 	.word	0x000091a0
        /*0d1c*/ 	.word	0x00000007
        /*0d20*/ 	.word	0x00000000
        /*0d24*/ 	.short	0x010a
        /*0d26*/ 	.byte	0x3f
	.zero		1


	//   ....[201]....
        /*0d28*/ 	.word	0x000091f0
        /*0d2c*/ 	.word	0x00000006
        /*0d30*/ 	.word	0x00000000
        /*0d34*/ 	.short	0x010a
        /*0d36*/ 	.byte	0x3f
	.zero		1


	//   ....[202]....
        /*0d38*/ 	.word	0x00009240
        /*0d3c*/ 	.word	0x00000007
        /*0d40*/ 	.word	0x00000000
        /*0d44*/ 	.short	0x010a
        /*0d46*/ 	.byte	0x3f
	.zero		1


	//   ....[203]....
        /*0d48*/ 	.word	0x00009290
        /*0d4c*/ 	.word	0x00000006
        /*0d50*/ 	.word	0x00000000
        /*0d54*/ 	.short	0x010a
        /*0d56*/ 	.byte	0x3f
	.zero		1


	//   ....[204]....
        /*0d58*/ 	.word	0x000092e0
        /*0d5c*/ 	.word	0x00000007
        /*0d60*/ 	.word	0x00000000
        /*0d64*/ 	.short	0x010a
        /*0d66*/ 	.byte	0x3f
	.zero		1


	//   ....[205]....
        /*0d68*/ 	.word	0x00009330
        /*0d6c*/ 	.word	0x00000006
        /*0d70*/ 	.word	0x00000000
        /*0d74*/ 	.short	0x010a
        /*0d76*/ 	.byte	0x3f
	.zero		1


	//   ....[206]....
        /*0d78*/ 	.word	0x00009380
        /*0d7c*/ 	.word	0x00000007
        /*0d80*/ 	.word	0x00000000
        /*0d84*/ 	.short	0x010a
        /*0d86*/ 	.byte	0x3f
	.zero		1


	//   ....[207]....
        /*0d88*/ 	.word	0x000093d0
        /*0d8c*/ 	.word	0x00000006
        /*0d90*/ 	.word	0x00000000
        /*0d94*/ 	.short	0x010a
        /*0d96*/ 	.byte	0x3f
	.zero		1


	//   ....[208]....
        /*0d98*/ 	.word	0x00009420
        /*0d9c*/ 	.word	0x00000007
        /*0da0*/ 	.word	0x00000000
        /*0da4*/ 	.short	0x010a
        /*0da6*/ 	.byte	0x3f
	.zero		1


	//   ....[209]....
        /*0da8*/ 	.word	0x00009470
        /*0dac*/ 	.word	0x00000006
        /*0db0*/ 	.word	0x00000000
        /*0db4*/ 	.short	0x010a
        /*0db6*/ 	.byte	0x3f
	.zero		1


	//   ....[210]....
        /*0db8*/ 	.word	0x000094c0
        /*0dbc*/ 	.word	0x00000007
        /*0dc0*/ 	.word	0x00000000
        /*0dc4*/ 	.short	0x010a
        /*0dc6*/ 	.byte	0x3f
	.zero		1


	//   ....[211]....
        /*0dc8*/ 	.word	0x00009510
        /*0dcc*/ 	.word	0x00000006
        /*0dd0*/ 	.word	0x00000000
        /*0dd4*/ 	.short	0x010a
        /*0dd6*/ 	.byte	0x3f
	.zero		1


	//   ....[212]....
        /*0dd8*/ 	.word	0x00009560
        /*0ddc*/ 	.word	0x00000007
        /*0de0*/ 	.word	0x00000000
        /*0de4*/ 	.short	0x010a
        /*0de6*/ 	.byte	0x3f
	.zero		1


	//   ....[213]....
        /*0de8*/ 	.word	0x000095b0
        /*0dec*/ 	.word	0x00000006
        /*0df0*/ 	.word	0x00000000
        /*0df4*/ 	.short	0x010a
        /*0df6*/ 	.byte	0x3f
	.zero		1


	//   ....[214]....
        /*0df8*/ 	.word	0x00009600
        /*0dfc*/ 	.word	0x00000007
        /*0e00*/ 	.word	0x00000000
        /*0e04*/ 	.short	0x010a
        /*0e06*/ 	.byte	0x3f
	.zero		1


	//   ....[215]....
        /*0e08*/ 	.word	0x00009650
        /*0e0c*/ 	.word	0x00000006
        /*0e10*/ 	.word	0x00000000
        /*0e14*/ 	.short	0x010a
        /*0e16*/ 	.byte	0x3f
	.zero		1


	//   ....[216]....
        /*0e18*/ 	.word	0x000096a0
        /*0e1c*/ 	.word	0x00000007
        /*0e20*/ 	.word	0x00000000
        /*0e24*/ 	.short	0x010a
        /*0e26*/ 	.byte	0x3f
	.zero		1


	//   ....[217]....
        /*0e28*/ 	.word	0x000096f0
        /*0e2c*/ 	.word	0x00000006
        /*0e30*/ 	.word	0x00000000
        /*0e34*/ 	.short	0x010a
        /*0e36*/ 	.byte	0x3f
	.zero		1


	//   ....[218]....
        /*0e38*/ 	.word	0x00009740
        /*0e3c*/ 	.word	0x00000007
        /*0e40*/ 	.word	0x00000000
        /*0e44*/ 	.short	0x010a
        /*0e46*/ 	.byte	0x3f
	.zero		1


	//   ....[219]....
        /*0e48*/ 	.word	0x00009790
        /*0e4c*/ 	.word	0x00000006
        /*0e50*/ 	.word	0x00000000
        /*0e54*/ 	.short	0x010a
        /*0e56*/ 	.byte	0x3f
	.zero		1


	//   ....[220]....
        /*0e58*/ 	.word	0x000097e0
        /*0e5c*/ 	.word	0x00000007
        /*0e60*/ 	.word	0x00000000
        /*0e64*/ 	.short	0x010a
        /*0e66*/ 	.byte	0x3f
	.zero		1


	//   ....[221]....
        /*0e68*/ 	.word	0x00009830
        /*0e6c*/ 	.word	0x00000006
        /*0e70*/ 	.word	0x00000000
        /*0e74*/ 	.short	0x010a
        /*0e76*/ 	.byte	0x3f
	.zero		1


	//   ....[222]....
        /*0e78*/ 	.word	0x00009880
        /*0e7c*/ 	.word	0x00000007
        /*0e80*/ 	.word	0x00000000
        /*0e84*/ 	.short	0x010a
        /*0e86*/ 	.byte	0x3f
	.zero		1


	//   ....[223]....
        /*0e88*/ 	.word	0x000098d0
        /*0e8c*/ 	.word	0x00000006
        /*0e90*/ 	.word	0x00000000
        /*0e94*/ 	.short	0x010a
        /*0e96*/ 	.byte	0x3f
	.zero		1


	//   ....[224]....
        /*0e98*/ 	.word	0x00009920
        /*0e9c*/ 	.word	0x00000007
        /*0ea0*/ 	.word	0x00000000
        /*0ea4*/ 	.short	0x010a
        /*0ea6*/ 	.byte	0x3f
	.zero		1


	//   ....[225]....
        /*0ea8*/ 	.word	0x00009970
        /*0eac*/ 	.word	0x00000006
        /*0eb0*/ 	.word	0x00000000
        /*0eb4*/ 	.short	0x010a
        /*0eb6*/ 	.byte	0x3f
	.zero		1


	//   ....[226]....
        /*0eb8*/ 	.word	0x000099c0
        /*0ebc*/ 	.word	0x00000007
        /*0ec0*/ 	.word	0x00000000
        /*0ec4*/ 	.short	0x010a
        /*0ec6*/ 	.byte	0x3f
	.zero		1


	//   ....[227]....
        /*0ec8*/ 	.word	0x00009a10
        /*0ecc*/ 	.word	0x00000006
        /*0ed0*/ 	.word	0x00000000
        /*0ed4*/ 	.short	0x010a
        /*0ed6*/ 	.byte	0x3f
	.zero		1


	//   ....[228]....
        /*0ed8*/ 	.word	0x00009a60
        /*0edc*/ 	.word	0x00000007
        /*0ee0*/ 	.word	0x00000000
        /*0ee4*/ 	.short	0x010a
        /*0ee6*/ 	.byte	0x3f
	.zero		1


	//   ....[229]....
        /*0ee8*/ 	.word	0x00009ab0
        /*0eec*/ 	.word	0x00000006
        /*0ef0*/ 	.word	0x00000000
        /*0ef4*/ 	.short	0x010a
        /*0ef6*/ 	.byte	0x3f
	.zero		1


	//   ....[230]....
        /*0ef8*/ 	.word	0x00009b00
        /*0efc*/ 	.word	0x00000007
        /*0f00*/ 	.word	0x00000000
        /*0f04*/ 	.short	0x010a
        /*0f06*/ 	.byte	0x3f
	.zero		1


	//   ....[231]....
        /*0f08*/ 	.word	0x00009b50
        /*0f0c*/ 	.word	0x00000006
        /*0f10*/ 	.word	0x00000000
        /*0f14*/ 	.short	0x010a
        /*0f16*/ 	.byte	0x3f
	.zero		1


	//   ....[232]....
        /*0f18*/ 	.word	0x00009ba0
        /*0f1c*/ 	.word	0x00000007
        /*0f20*/ 	.word	0x00000000
        /*0f24*/ 	.short	0x010a
        /*0f26*/ 	.byte	0x3f
	.zero		1


	//   ....[233]....
        /*0f28*/ 	.word	0x00009bf0
        /*0f2c*/ 	.word	0x00000006
        /*0f30*/ 	.word	0x00000000
        /*0f34*/ 	.short	0x010a
        /*0f36*/ 	.byte	0x3f
	.zero		1


	//   ....[234]....
        /*0f38*/ 	.word	0x00009c40
        /*0f3c*/ 	.word	0x00000007
        /*0f40*/ 	.word	0x00000000
        /*0f44*/ 	.short	0x010a
        /*0f46*/ 	.byte	0x3f
	.zero		1


	//   ....[235]....
        /*0f48*/ 	.word	0x00009c90
        /*0f4c*/ 	.word	0x00000006
        /*0f50*/ 	.word	0x00000000
        /*0f54*/ 	.short	0x010a
        /*0f56*/ 	.byte	0x3f
	.zero		1


	//   ....[236]....
        /*0f58*/ 	.word	0x00009ce0
        /*0f5c*/ 	.word	0x00000007
        /*0f60*/ 	.word	0x00000000
        /*0f64*/ 	.short	0x010a
        /*0f66*/ 	.byte	0x3f
	.zero		1


	//   ....[237]....
        /*0f68*/ 	.word	0x00009d30
        /*0f6c*/ 	.word	0x00000006
        /*0f70*/ 	.word	0x00000000
        /*0f74*/ 	.short	0x010a
        /*0f76*/ 	.byte	0x3f
	.zero		1


	//   ....[238]....
        /*0f78*/ 	.word	0x00009d80
        /*0f7c*/ 	.word	0x00000007
        /*0f80*/ 	.word	0x00000000
        /*0f84*/ 	.short	0x010a
        /*0f86*/ 	.byte	0x3f
	.zero		1


	//   ....[239]....
        /*0f88*/ 	.word	0x00009dd0
        /*0f8c*/ 	.word	0x00000006
        /*0f90*/ 	.word	0x00000000
        /*0f94*/ 	.short	0x010a
        /*0f96*/ 	.byte	0x3f
	.zero		1


	//   ....[240]....
        /*0f98*/ 	.word	0x00009e20
        /*0f9c*/ 	.word	0x00000007
        /*0fa0*/ 	.word	0x00000000
        /*0fa4*/ 	.short	0x010a
        /*0fa6*/ 	.byte	0x3f
	.zero		1


	//   ....[241]....
        /*0fa8*/ 	.word	0x00009e70
        /*0fac*/ 	.word	0x00000006
        /*0fb0*/ 	.word	0x00000000
        /*0fb4*/ 	.short	0x010a
        /*0fb6*/ 	.byte	0x3f
	.zero		1


	//   ....[242]....
        /*0fb8*/ 	.word	0x00009ec0
        /*0fbc*/ 	.word	0x00000007
        /*0fc0*/ 	.word	0x00000000
        /*0fc4*/ 	.short	0x010a
        /*0fc6*/ 	.byte	0x3f
	.zero		1


	//   ....[243]....
        /*0fc8*/ 	.word	0x00009f10
        /*0fcc*/ 	.word	0x00000006
        /*0fd0*/ 	.word	0x00000000
        /*0fd4*/ 	.short	0x010a
        /*0fd6*/ 	.byte	0x3f
	.zero		1


	//   ....[244]....
        /*0fd8*/ 	.word	0x00009f60
        /*0fdc*/ 	.word	0x00000007
        /*0fe0*/ 	.word	0x00000000
        /*0fe4*/ 	.short	0x010a
        /*0fe6*/ 	.byte	0x3f
	.zero		1


	//   ....[245]....
        /*0fe8*/ 	.word	0x00009fb0
        /*0fec*/ 	.word	0x00000006
        /*0ff0*/ 	.word	0x00000000
        /*0ff4*/ 	.short	0x010a
        /*0ff6*/ 	.byte	0x3f
	.zero		1


	//----- nvinfo : EIATTR_NUM_MBARRIERS
	.align		4
.L_28:
        /*0ff8*/ 	.byte	0x03, 0x38
        /*0ffa*/ 	.short	0x0076


	//----- nvinfo : EIATTR_EXIT_INSTR_OFFSETS
	.align		4
        /*0ffc*/ 	.byte	0x04, 0x1c
        /*0ffe*/ 	.short	(.L_30 - .L_29)


	//   ....[0]....
.L_29:
        /*1000*/ 	.word	0x00001a70


	//   ....[1]....
        /*1004*/ 	.word	0x00001ad0


	//   ....[2]....
        /*1008*/ 	.word	0x00005d70


	//   ....[3]....
        /*100c*/ 	.word	0x00005da0


	//   ....[4]....
        /*1010*/ 	.word	0x00008be0


	//----- nvinfo : EIATTR_MAX_THREADS
	.align		4
.L_30:
        /*1014*/ 	.byte	0x04, 0x05
        /*1016*/ 	.short	(.L_32 - .L_31)
.L_31:
        /*1018*/ 	.word	0x00000180
        /*101c*/ 	.word	0x00000001
        /*1020*/ 	.word	0x00000001


	//----- nvinfo : EIATTR_CRS_STACK_SIZE
	.align		4
.L_32:
        /*1024*/ 	.byte	0x04, 0x1e
        /*1026*/ 	.short	(.L_34 - .L_33)
.L_33:
        /*1028*/ 	.word	0x00000000


	//----- nvinfo : EIATTR_CBANK_PARAM_SIZE
	.align		4
.L_34:
        /*102c*/ 	.byte	0x03, 0x19
        /*102e*/ 	.short	0x0470


	//----- nvinfo : EIATTR_PARAM_CBANK
	.align		4
        /*1030*/ 	.byte	0x04, 0x0a
        /*1032*/ 	.short	(.L_36 - .L_35)
	.align		4
.L_35:
        /*1034*/ 	.word	index@(.nv.constant0._ZN7cutlass13device_kernelINS_4gemm6kernel13GemmUniversalIN4cute5tupleIJiiiiEEENS1_10collective13CollectiveMmaINS1_37MainloopSm90TmaGmmaWarpSpecializedFP8ILi56ENS5_IJNS4_1CILi4EEESB_NSA_ILi1EEEEEENS1_32KernelTmaWarpSpecializedPingpongEEENS5_IJNSA_ILi64EEESG_NSA_ILi32EEEEEENS_12float_e5m2_tENS5_IJlSC_lEEESJ_SK_NS4_8TiledMMAINS4_8MMA_AtomIJNS4_4SM904GMMA30MMA_64x64x32_F32E5M2E5M2_SS_TNILNSO_7ScaleInE1ELSQ_1EEEEEENS4_6LayoutINS5_IJSC_SC_SC_EEENS5_IJNSA_ILi0EEESV_SV_EEEEENS5_IJNS4_10UnderscoreESY_SY_EEEEENS4_23SM90_TMA_LOAD_MULTICASTENS4_14ComposedLayoutINS4_7SwizzleILi1ELi4ELi3EEENS4_18smem_ptr_flag_bitsILi8EEENST_INS5_IJNSA_ILi8EEESH_EEENS5_IJSH_SC_EEEEEEEvNS4_8identityES11_S1B_vS1C_EENS_8epilogue10collective6detail29Sm90TmaWarpSpecializedAdapterINS1F_15DefaultEpilogueISJ_SK_SK_NS1E_6thread17LinearCombinationISJ_Li1EffLNS1J_9ScaleType4KindE0ELNS_15FloatRoundStyleE2ESJ_EENS1_15EpilogueDefaultEEEEEvvEEEEvNT_6ParamsE)
        /*1038*/ 	.short	0x0210
        /*103a*/ 	.short	0x0470


	//----- nvinfo : EIATTR_SW_WAR
	.align		4
.L_36:
        /*103c*/ 	.byte	0x04, 0x36
        /*103e*/ 	.short	(.L_38 - .L_37)
.L_37:
        /*1040*/ 	.word	0x00000008
.L_38:


//--------------------- .nv.callgraph             --------------------------
	.section	.nv.callgraph,"",@"SHT_CUDA_CALLGRAPH"
	.align	4
	.sectionentsize	8
	.align		4
        /*0000*/ 	.word	0x00000000
	.align		4
        /*0004*/ 	.word	0xffffffff
	.align		4
        /*0008*/ 	.word	0x00000000
	.align		4
        /*000c*/ 	.word	0xfffffffe
	.align		4
        /*0010*/ 	.word	0x00000000
	.align		4
        /*0014*/ 	.word	0xfffffffd
	.align		4
        /*0018*/ 	.word	0x00000000
	.align		4
        /*001c*/ 	.word	0xfffffffc


//--------------------- .nv.constant4             --------------------------
	.section	.nv.constant4,"a",@progbits
	.align	8
	.align		8
.nv.constant4:
        /*0000*/ 	.dword	_ZN40_INTERNAL_2cf2ab90_4_k_cu_fa8aa195_253324cuda3std3__45__cpo5beginE
	.align		8
        /*0008*/ 	.dword	_ZN40_INTERNAL_2cf2ab90_4_k_cu_fa8aa195_253324cuda3std3__45__cpo3endE
	.align		8
        /*0010*/ 	.dword	_ZN40_INTERNAL_2cf2ab90_4_k_cu_fa8aa195_253324cuda3std3__45__cpo6cbeginE
	.align		8
        /*0018*/ 	.dword	_ZN40_INTERNAL_2cf2ab90_4_k_cu_fa8aa195_253324cuda3std3__45__cpo4cendE
	.align		8
        /*0020*/ 	.dword	_ZN40_INTERNAL_2cf2ab90_4_k_cu_fa8aa195_253324cuda3std3__442_GLOBAL__N__2cf2ab90_4_k_cu_fa8aa195_253326ignoreE
	.align		8
        /*0028*/ 	.dword	_ZN40_INTERNAL_2cf2ab90_4_k_cu_fa8aa195_253324cuda3std3__419piecewise_constructE
	.align		8
        /*0030*/ 	.dword	_ZN40_INTERNAL_2cf2ab90_4_k_cu_fa8aa195_253324cuda3std3__48in_placeE
	.align		8
        /*0038*/ 	.dword	_ZN40_INTERNAL_2cf2ab90_4_k_cu_fa8aa195_253324cuda3std6ranges3__45__cpo4swapE
	.align		8
        /*0040*/ 	.dword	_ZN40_INTERNAL_2cf2ab90_4_k_cu_fa8aa195_253324cuda3std6ranges3__45__cpo9iter_moveE
	.align		8
        /*0048*/ 	.dword	_ZN40_INTERNAL_2cf2ab90_4_k_cu_fa8aa195_253324cute7productE
	.align		8
        /*0050*/ 	.dword	_ZN40_INTERNAL_2cf2ab90_4_k_cu_fa8aa195_253324cute1_E


//--------------------- .text._ZN7cutlass13device_kernelINS_4gemm6kernel13GemmUniversalIN4cute5tupleIJiiiiEEENS1_10collective13CollectiveMmaINS1_37MainloopSm90TmaGmmaWarpSpecializedFP8ILi56ENS5_IJNS4_1CILi4EEESB_NSA_ILi1EEEEEENS1_32KernelTmaWarpSpecializedPingpongEEENS5_IJNSA_ILi64EEESG_NSA_ILi32EEEEEENS_12float_e5m2_tENS5_IJlSC_lEEESJ_SK_NS4_8TiledMMAINS4_8MMA_AtomIJNS4_4SM904GMMA30MMA_64x64x32_F32E5M2E5M2_SS_TNILNSO_7ScaleInE1ELSQ_1EEEEEENS4_6LayoutINS5_IJSC_SC_SC_EEENS5_IJNSA_ILi0EEESV_SV_EEEEENS5_IJNS4_10UnderscoreESY_SY_EEEEENS4_23SM90_TMA_LOAD_MULTICASTENS4_14ComposedLayoutINS4_7SwizzleILi1ELi4ELi3EEENS4_18smem_ptr_flag_bitsILi8EEENST_INS5_IJNSA_ILi8EEESH_EEENS5_IJSH_SC_EEEEEEEvNS4_8identityES11_S1B_vS1C_EENS_8epilogue10collective6detail29Sm90TmaWarpSpecializedAdapterINS1F_15DefaultEpilogueISJ_SK_SK_NS1E_6thread17LinearCombinationISJ_Li1EffLNS1J_9ScaleType4KindE0ELNS_15FloatRoundStyleE2ESJ_EENS1_15EpilogueDefaultEEEEEvvEEEEvNT_6ParamsE --------------------------
	.section	.text._ZN7cutlass13device_kernelINS_4gemm6kernel13GemmUniversalIN4cute5tupleIJiiiiEEENS1_10collective13CollectiveMmaINS1_37MainloopSm90TmaGmmaWarpSpecializedFP8ILi56ENS5_IJNS4_1CILi4EEESB_NSA_ILi1EEEEEENS1_32KernelTmaWarpSpecializedPingpongEEENS5_IJNSA_ILi64EEESG_NSA_ILi32EEEEEENS_12float_e5m2_tENS5_IJlSC_lEEESJ_SK_NS4_8TiledMMAINS4_8MMA_AtomIJNS4_4SM904GMMA30MMA_64x64x32_F32E5M2E5M2_SS_TNILNSO_7ScaleInE1ELSQ_1EEEEEENS4_6LayoutINS5_IJSC_SC_SC_EEENS5_IJNSA_ILi0EEESV_SV_EEEEENS5_IJNS4_10UnderscoreESY_SY_EEEEENS4_23SM90_TMA_LOAD_MULTICASTENS4_14ComposedLayoutINS4_7SwizzleILi1ELi4ELi3EEENS4_18smem_ptr_flag_bitsILi8EEENST_INS5_IJNSA_ILi8EEESH_EEENS5_IJSH_SC_EEEEEEEvNS4_8identityES11_S1B_vS1C_EENS_8epilogue10collective6detail29Sm90TmaWarpSpecializedAdapterINS1F_15DefaultEpilogueISJ_SK_SK_NS1E_6thread17LinearCombinationISJ_Li1EffLNS1J_9ScaleType4KindE0ELNS_15FloatRoundStyleE2ESJ_EENS1_15EpilogueDefaultEEEEEvvEEEEvNT_6ParamsE,"ax",@progbits
	.align	128
.text._ZN7cutlass13device_kernelINS_4gemm6kernel13GemmUniversalIN4cute5tupleIJiiiiEEENS1_10collective13CollectiveMmaINS1_37MainloopSm90TmaGmmaWarpSpecializedFP8ILi56ENS5_IJNS4_1CILi4EEESB_NSA_ILi1EEEEEENS1_32KernelTmaWarpSpecializedPingpongEEENS5_IJNSA_ILi64EEESG_NSA_ILi32EEEEEENS_12float_e5m2_tENS5_IJlSC_lEEESJ_SK_NS4_8TiledMMAINS4_8MMA_AtomIJNS4_4SM904GMMA30MMA_64x64x32_F32E5M2E5M2_SS_TNILNSO_7ScaleInE1ELSQ_1EEEEEENS4_6LayoutINS5_IJSC_SC_SC_EEENS5_IJNSA_ILi0EEESV_SV_EEEEENS5_IJNS4_10UnderscoreESY_SY_EEEEENS4_23SM90_TMA_LOAD_MULTICASTENS4_14ComposedLayoutINS4_7SwizzleILi1ELi4ELi3EEENS4_18smem_ptr_flag_bitsILi8EEENST_INS5_IJNSA_ILi8EEESH_EEENS5_IJSH_SC_EEEEEEEvNS4_8identityES11_S1B_vS1C_EENS_8epilogue10collective6detail29Sm90TmaWarpSpecializedAdapterINS1F_15DefaultEpilogueISJ_SK_SK_NS1E_6thread17LinearCombinationISJ_Li1EffLNS1J_9ScaleType4KindE0ELNS_15FloatRoundStyleE2ESJ_EENS1_15EpilogueDefaultEEEEEvvEEEEvNT_6ParamsE:
        .type           _ZN7cutlass13device_kernelINS_4gemm6kernel13GemmUniversalIN4cute5tupleIJiiiiEEENS1_10collective13CollectiveMmaINS1_37MainloopSm90TmaGmmaWarpSpecializedFP8ILi56ENS5_IJNS4_1CILi4EEESB_NSA_ILi1EEEEEENS1_32KernelTmaWarpSpecializedPingpongEEENS5_IJNSA_ILi64EEESG_NSA_ILi32EEEEEENS_12float_e5m2_tENS5_IJlSC_lEEESJ_SK_NS4_8TiledMMAINS4_8MMA_AtomIJNS4_4SM904GMMA30MMA_64x64x32_F32E5M2E5M2_SS_TNILNSO_7ScaleInE1ELSQ_1EEEEEENS4_6LayoutINS5_IJSC_SC_SC_EEENS5_IJNSA_ILi0EEESV_SV_EEEEENS5_IJNS4_10UnderscoreESY_SY_EEEEENS4_23SM90_TMA_LOAD_MULTICASTENS4_14ComposedLayoutINS4_7SwizzleILi1ELi4ELi3EEENS4_18smem_ptr_flag_bitsILi8EEENST_INS5_IJNSA_ILi8EEESH_EEENS5_IJSH_SC_EEEEEEEvNS4_8identityES11_S1B_vS1C_EENS_8epilogue10collective6detail29Sm90TmaWarpSpecializedAdapterINS1F_15DefaultEpilogueISJ_SK_SK_NS1E_6thread17LinearCombinationISJ_Li1EffLNS1J_9ScaleType4KindE0ELNS_15FloatRoundStyleE2ESJ_EENS1_15EpilogueDefaultEEEEEvvEEEEvNT_6ParamsE,@function
        .size           _ZN7cutlass13device_kernelINS_4gemm6kernel13GemmUniversalIN4cute5tupleIJiiiiEEENS1_10collective13CollectiveMmaINS1_37MainloopSm90TmaGmmaWarpSpecializedFP8ILi56ENS5_IJNS4_1CILi4EEESB_NSA_ILi1EEEEEENS1_32KernelTmaWarpSpecializedPingpongEEENS5_IJNSA_ILi64EEESG_NSA_ILi32EEEEEENS_12float_e5m2_tENS5_IJlSC_lEEESJ_SK_NS4_8TiledMMAINS4_8MMA_AtomIJNS4_4SM904GMMA30MMA_64x64x32_F32E5M2E5M2_SS_TNILNSO_7ScaleInE1ELSQ_1EEEEEENS4_6LayoutINS5_IJSC_SC_SC_EEENS5_IJNSA_ILi0EEESV_SV_EEEEENS5_IJNS4_10UnderscoreESY_SY_EEEEENS4_23SM90_TMA_LOAD_MULTICASTENS4_14ComposedLayoutINS4_7SwizzleILi1ELi4ELi3EEENS4_18smem_ptr_flag_bitsILi8EEENST_INS5_IJNSA_ILi8EEESH_EEENS5_IJSH_SC_EEEEEEEvNS4_8identityES11_S1B_vS1C_EENS_8epilogue10collective6detail29Sm90TmaWarpSpecializedAdapterINS1F_15DefaultEpilogueISJ_SK_SK_NS1E_6thread17LinearCombinationISJ_Li1EffLNS1J_9ScaleType4KindE0ELNS_15FloatRoundStyleE2ESJ_EENS1_15EpilogueDefaultEEEEEvvEEEEvNT_6ParamsE,(.L_x_249 - _ZN7cutlass13device_kernelINS_4gemm6kernel13GemmUniversalIN4cute5tupleIJiiiiEEENS1_10collective13CollectiveMmaINS1_37MainloopSm90TmaGmmaWarpSpecializedFP8ILi56ENS5_IJNS4_1CILi4EEESB_NSA_ILi1EEEEEENS1_32KernelTmaWarpSpecializedPingpongEEENS5_IJNSA_ILi64EEESG_NSA_ILi32EEEEEENS_12float_e5m2_tENS5_IJlSC_lEEESJ_SK_NS4_8TiledMMAINS4_8MMA_AtomIJNS4_4SM904GMMA30MMA_64x64x32_F32E5M2E5M2_SS_TNILNSO_7ScaleInE1ELSQ_1EEEEEENS4_6LayoutINS5_IJSC_SC_SC_EEENS5_IJNSA_ILi0EEESV_SV_EEEEENS5_IJNS4_10UnderscoreESY_SY_EEEEENS4_23SM90_TMA_LOAD_MULTICASTENS4_14ComposedLayoutINS4_7SwizzleILi1ELi4ELi3EEENS4_18smem_ptr_flag_bitsILi8EEENST_INS5_IJNSA_ILi8EEESH_EEENS5_IJSH_SC_EEEEEEEvNS4_8identityES11_S1B_vS1C_EENS_8epilogue10collective6detail29Sm90TmaWarpSpecializedAdapterINS1F_15DefaultEpilogueISJ_SK_SK_NS1E_6thread17LinearCombinationISJ_Li1EffLNS1J_9ScaleType4KindE0ELNS_15FloatRoundStyleE2ESJ_EENS1_15EpilogueDefaultEEEEEvvEEEEvNT_6ParamsE)
        .other          _ZN7cutlass13device_kernelINS_4gemm6kernel13GemmUniversalIN4cute5tupleIJiiiiEEENS1_10collective13CollectiveMmaINS1_37MainloopSm90TmaGmmaWarpSpecializedFP8ILi56ENS5_IJNS4_1CILi4EEESB_NSA_ILi1EEEEEENS1_32KernelTmaWarpSpecializedPingpongEEENS5_IJNSA_ILi64EEESG_NSA_ILi32EEEEEENS_12float_e5m2_tENS5_IJlSC_lEEESJ_SK_NS4_8TiledMMAINS4_8MMA_AtomIJNS4_4SM904GMMA30MMA_64x64x32_F32E5M2E5M2_SS_TNILNSO_7ScaleInE1ELSQ_1EEEEEENS4_6LayoutINS5_IJSC_SC_SC_EEENS5_IJNSA_ILi0EEESV_SV_EEEEENS5_IJNS4_10UnderscoreESY_SY_EEEEENS4_23SM90_TMA_LOAD_MULTICASTENS4_14ComposedLayoutINS4_7SwizzleILi1ELi4ELi3EEENS4_18smem_ptr_flag_bitsILi8EEENST_INS5_IJNSA_ILi8EEESH_EEENS5_IJSH_SC_EEEEEEEvNS4_8identityES11_S1B_vS1C_EENS_8epilogue10collective6detail29Sm90TmaWarpSpecializedAdapterINS1F_15DefaultEpilogueISJ_SK_SK_NS1E_6thread17LinearCombinationISJ_Li1EffLNS1J_9ScaleType4KindE0ELNS_15FloatRoundStyleE2ESJ_EENS1_15EpilogueDefaultEEEEEvvEEEEvNT_6ParamsE,@"STO_CUDA_ENTRY STV_DEFAULT"
_ZN7cutlass13device_kernelINS_4gemm6kernel13GemmUniversalIN4cute5tupleIJiiiiEEENS1_10collective13CollectiveMmaINS1_37MainloopSm90TmaGmmaWarpSpecializedFP8ILi56ENS5_IJNS4_1CILi4EEESB_NSA_ILi1EEEEEENS1_32KernelTmaWarpSpecializedPingpongEEENS5_IJNSA_ILi64EEESG_NSA_ILi32EEEEEENS_12float_e5m2_tENS5_IJlSC_lEEESJ_SK_NS4_8TiledMMAINS4_8MMA_AtomIJNS4_4SM904GMMA30MMA_64x64x32_F32E5M2E5M2_SS_TNILNSO_7ScaleInE1ELSQ_1EEEEEENS4_6LayoutINS5_IJSC_SC_SC_EEENS5_IJNSA_ILi0EEESV_SV_EEEEENS5_IJNS4_10UnderscoreESY_SY_EEEEENS4_23SM90_TMA_LOAD_MULTICASTENS4_14ComposedLayoutINS4_7SwizzleILi1ELi4ELi3EEENS4_18smem_ptr_flag_bitsILi8EEENST_INS5_IJNSA_ILi8EEESH_EEENS5_IJSH_SC_EEEEEEEvNS4_8identityES11_S1B_vS1C_EENS_8epilogue10collective6detail29Sm90TmaWarpSpecializedAdapterINS1F_15DefaultEpilogueISJ_SK_SK_NS1E_6thread17LinearCombinationISJ_Li1EffLNS1J_9ScaleType4KindE0ELNS_15FloatRoundStyleE2ESJ_EENS1_15EpilogueDefaultEEEEEvvEEEEvNT_6ParamsE:
[----:B------:R-:W-:Y:S01]  /*0000*/  LDC R1, c[0x0][0x28] ;  /* 0x00000a00ff017b82 */ /* 0x000fe20000000800 */
[----:B------:R-:W0:Y:S01]  /*0010*/  S2R R11, SR_TID.X ;  /* 0x00000000000b7919 */ /* 0x000e220000002100 */
[----:B------:R-:W-:Y:S01]  /*0020*/  ELECT P0, URZ, PT ;  /* 0x00000000003f782f */ /* 0x000fe20003800000 */
[----:B------:R-:W-:Y:S01]  /*0030*/  BSSY B0, `(.L_x_0) ;  /* 0x000000f000007945 */ /* 0x000fe20003800000 */
[--C-:B0-----:R-:W-:Y:S02]  /*0040*/  SHF.R.U32.HI R0, RZ, 0x5, R11.reuse ;  /* 0x00000005ff007819 */ /* 0x101fe4000001160b */
[----:B------:R-:W-:-:S03]  /*0050*/  SHF.R.U32.HI R3, RZ, 0x7, R11 ;  /* 0x00000007ff037819 */ /* 0x000fc6000001160b */
[----:B------:R-:W0:Y:S04]  /*0060*/  SHFL.IDX PT, R2, R0, RZ, 0x1f ;  /* 0x00001fff00027589 */ /* 0x000e2800000e0000 */
[----:B------:R1:W2:Y:S01]  /*0070*/  SHFL.IDX PT, R5, R3, RZ, 0x1f ;  /* 0x00001fff03057589 */ /* 0x0002a200000e0000 */
[----:B0-----:R-:W-:-:S13]  /*0080*/  ISETP.NE.OR P0, PT, R2, RZ, !P0 ;  /* 0x000000ff0200720c */ /* 0x001fda0004705670 */
[----:B-12---:R-:W-:Y:S05]  /*0090*/  @P0 BRA `(.L_x_1) ;  /* 0x0000000000200947 */ /* 0x006fea0003800000 */
[----:B------:R-:W-:Y:S02]  /*00a0*/  ULDC.64 UR4, c[0x0][0x198] ;  /* 0x0000660000047ab9 */ /* 0x000fe40000000a00 */
[----:B------:R-:W-:Y:S02]  /*00b0*/  UIADD3 UR6, UP0, UR4, 0xf0, URZ ;  /* 0x000000f004067890 */ /* 0x000fe4000ff1e03f */
[----:B------:R-:W-:Y:S02]  /*00c0*/  UIADD3 UR4, UP1, UR4, 0x1f0, URZ ;  /* 0x000001f004047890 */ /* 0x000fe4000ff3e03f */
[----:B------:R-:W-:Y:S02]  /*00d0*/  UIADD3.X UR7, URZ, UR5, URZ, UP0, !UPT ;  /* 0x000000053f077290 */ /* 0x000fe400087fe43f */
[----:B------:R-:W-:-:S07]  /*00e0*/  UIADD3.X UR5, URZ, UR5, URZ, UP1, !UPT ;  /* 0x000000053f057290 */ /* 0x000fce0008ffe43f */
[----:B------:R0:W-:Y:S02]  /*00f0*/  UTMACCTL.PF [UR6] ;  /* 0x00000000060079b9 */ /* 0x0001e40008040000 */
[----:B------:R0:W-:Y:S02]  /*0100*/  UTMACCTL.PF [UR4] ;  /* 0x00000000040079b9 */ /* 0x0001e40008040000 */
[----:B0-----:R-:W-:Y:S01]  /*0110*/  NOP ;  /* 0x0000000000007918 */ /* 0x001fe20000000000 */
.L_x_1:
[----:B------:R-:W-:Y:S05]  /*0120*/  BSYNC B0 ;  /* 0x0000000000007941 */ /* 0x000fea0003800000 */
.L_x_0:
[----:B------:R-:W0:Y:S02]  /*0130*/  SHFL.IDX PT, R6, R0, RZ, 0x1f ;  /* 0x00001fff00067589 */ /* 0x000e2400000e0000 */
[----:B0-----:R-:W-:-:S13]  /*0140*/  ISETP.NE.AND P0, PT, R6, RZ, PT ;  /* 0x000000ff0600720c */ /* 0x001fda0003f05270 */
[----:B------:R-:W-:Y:S05]  /*0150*/  @P0 BRA `(.L_x_2) ;  /* 0x0000000800040947 */ /* 0x000fea0003800000 */
[----:B------:R-:W-:Y:S01]  /*0160*/  ELECT P0, URZ, PT ;  /* 0x00000000003f782f */ /* 0x000fe20003800000 */
[----:B------:R-:W-:-:S12]  /*0170*/  BSSY B0, `(.L_x_2) ;  /* 0x000007f000007945 */ /* 0x000fd80003800000 */
[----:B------:R-:W-:Y:S05]  /*0180*/  @!P0 BRA `(.L_x_3) ;  /* 0x0000000400f48947 */ /* 0x000fea0003800000 */
[----:B------:R-:W0:Y:S01]  /*0190*/  S2UR UR8, SR_CgaCtaId ;  /* 0x00000000000879c3 */ /* 0x000e220000008800 */
[----:B------:R-:W-:Y:S01]  /*01a0*/  UMOV UR4, 0x400 ;  /* 0x0000040000047882 */ /* 0x000fe20000000000 */
[----:B------:R-:W-:Y:S01]  /*01b0*/  UMOV UR5, 0x1 ;  /* 0x0000000100057882 */ /* 0x000fe20000000000 */
[----:B------:R-:W-:Y:S02]  /*01c0*/  UMOV UR6, 0x7 ;  /* 0x0000000700067882 */ /* 0x000fe40000000000 */
[----:B------:R-:W-:-:S04]  /*01d0*/  UIADD3 UR6, -UR6, 0x100000, URZ ;  /* 0x0010000006067890 */ /* 0x000fc8000fffe13f */
[----:B------:R-:W-:Y:S02]  /*01e0*/  USHF.L.U32 UR7, UR6, 0xb, URZ ;  /* 0x0000000b06077899 */ /* 0x000fe4000800063f */
[----:B------:R-:W-:Y:S02]  /*01f0*/  USHF.L.U32 UR6, UR6, 0x1, URZ ;  /* 0x0000000106067899 */ /* 0x000fe4000800063f */
[----:B0-----:R-:W-:Y:S02]  /*0200*/  ULEA UR8, UR8, UR4, 0x18 ;  /* 0x0000000408087291 */ /* 0x001fe4000f8ec03f */
[----:B------:R-:W-:-:S04]  /*0210*/  UIADD3 UR4, -UR5, 0x100000, URZ ;  /* 0x0010000005047890 */ /* 0x000fc8000fffe13f */
[----:B------:R-:W-:Y:S02]  /*0220*/  USHF.L.U32 UR5, UR4, 0xb, URZ ;  /* 0x0000000b04057899 */ /* 0x000fe4000800063f */
[----:B------:R-:W-:Y:S01]  /*0230*/  USHF.L.U32 UR4, UR4, 0x1, URZ ;  /* 0x0000000104047899 */ /* 0x000fe2000800063f */
[----:B------:R-:W0:Y:S11]  /*0240*/  FENCE.VIEW.ASYNC.S ;  /* 0x00000000000073c6 */ /* 0x000e360000000000 */
[----:B0-----:R0:W1:Y:S01]  /*0250*/  SYNCS.EXCH.64 URZ, [UR8], UR4 ;  /* 0x00000004083f75b2 */ /* 0x0010620008000100 */
[----:B------:R0:W2:Y:S01]  /*0260*/  SYNCS.EXCH.64 URZ, [UR8+0x1c0], UR6 ;  /* 0x0001c006083f75b2 */ /* 0x0000a20008000100 */
[----:B------:R0:W3:Y:S01]  /*0270*/  SYNCS.EXCH.64 URZ, [UR8+0x8], UR4 ;  /* 0x00000804083f75b2 */ /* 0x0000e20008000100 */
[----:B------:R0:W4:Y:S01]  /*0280*/  SYNCS.EXCH.64 URZ, [UR8+0x1c8], UR6 ;  /* 0x0001c806083f75b2 */ /* 0x0001220008000100 */
[----:B------:R0:W0:Y:S01]  /*0290*/  SYNCS.EXCH.64 URZ, [UR8+0x10], UR4 ;  /* 0x00001004083f75b2 */ /* 0x0000220008000100 */
        /* <DEDUP_REMOVED lines=107> */
[----:B-1234-:R-:W-:Y:S01]  /*0950*/  NOP ;  /* 0x0000000000007918 */ /* 0x01efe20000000000 */
.L_x_3:
[----:B0-----:R-:W-:Y:S05]  /*0960*/  BSYNC B0 ;  /* 0x0000000000007941 */ /* 0x001fea0003800000 */
.L_x_2:
[----:B------:R-:W-:Y:S01]  /*0970*/  SHF.R.S32.HI R4, RZ, 0x1f, R11 ;  /* 0x0000001fff047819 */ /* 0x000fe2000001140b */
[----:B------:R-:W0:Y:S01]  /*0980*/  SHFL.IDX PT, R7, R0, RZ, 0x1f ;  /* 0x00001fff00077589 */ /* 0x000e2200000e0000 */
[----:B------:R-:W1:Y:S01]  /*0990*/  S2UR UR12, SR_CTAID.X ;  /* 0x00000000000c79c3 */ /* 0x000e620000002500 */
[----:B------:R-:W-:Y:S02]  /*09a0*/  ELECT P0, URZ, PT ;  /* 0x00000000003f782f */ /* 0x000fe40003800000 */
[----:B------:R-:W-:Y:S01]  /*09b0*/  LEA.HI R4, R4, R11, RZ, 0x7 ;  /* 0x0000000b04047211 */ /* 0x000fe200078f38ff */
[----:B------:R-:W2:Y:S01]  /*09c0*/  SHFL.IDX PT, R8, R0, RZ, 0x1f ;  /* 0x00001fff00087589 */ /* 0x000ea200000e0000 */
[----:B------:R-:W-:Y:S01]  /*09d0*/  SHF.R.S32.HI R9, RZ, 0x1f, R6 ;  /* 0x0000001fff097819 */ /* 0x000fe20000011406 */
[----:B------:R-:W-:Y:S01]  /*09e0*/  ULDC UR4, c[0x0][0x150] ;  /* 0x0000540000047ab9 */ /* 0x000fe20000000800 */
[----:B------:R-:W-:Y:S01]  /*09f0*/  LOP3.LUT R4, R4, 0xffffff80, RZ, 0xc0, !PT ;  /* 0xffffff8004047812 */ /* 0x000fe200078ec0ff */
[----:B------:R-:W3:Y:S01]  /*0a00*/  S2R R16, SR_CTAID.Y ;  /* 0x0000000000107919 */ /* 0x000ee20000002600 */
[----:B------:R-:W-:Y:S01]  /*0a10*/  LEA.HI R9, R9, R6, RZ, 0x2 ;  /* 0x0000000609097211 */ /* 0x000fe200078f10ff */
[----:B------:R-:W4:Y:S01]  /*0a20*/  LDC R12, c[0x0][0x144] ;  /* 0x00005100ff0c7b82 */ /* 0x000f220000000800 */
[----:B------:R-:W-:Y:S01]  /*0a30*/  ELECT P1, URZ, PT ;  /* 0x00000000003f782f */ /* 0x000fe20003820000 */
[----:B------:R-:W-:Y:S01]  /*0a40*/  IMAD.IADD R10, R11, 0x1, -R4 ;  /* 0x000000010b0a7824 */ /* 0x000fe200078e0a04 */
[----:B------:R5:W4:Y:S01]  /*0a50*/  SHFL.IDX PT, R14, R3, RZ, 0x1f ;  /* 0x00001fff030e7589 */ /* 0x000b2200000e0000 */
[----:B------:R-:W-:Y:S01]  /*0a60*/  LOP3.LUT R9, R9, 0x3ffffffc, RZ, 0xc0, !PT ;  /* 0x3ffffffc09097812 */ /* 0x000fe200078ec0ff */
[----:B------:R-:W-:Y:S01]  /*0a70*/  ULDC UR5, c[0x0][0x154] ;  /* 0x0000550000057ab9 */ /* 0x000fe20000000800 */
[----:B------:R-:W-:Y:S01]  /*0a80*/  UMOV UR11, 0x80 ;  /* 0x00000080000b7882 */ /* 0x000fe20000000000 */
[----:B------:R-:W-:Y:S01]  /*0a90*/  SHF.R.S32.HI R19, RZ, 0x1f, R10 ;  /* 0x0000001fff137819 */ /* 0x000fe2000001140a */
[----:B------:R-:W3:Y:S01]  /*0aa0*/  LDC R13, c[0x0][0x140] ;  /* 0x00005000ff0d7b82 */ /* 0x000ee20000000800 */
[----:B------:R-:W-:Y:S01]  /*0ab0*/  IMAD.IADD R9, R6, 0x1, -R9 ;  /* 0x0000000106097824 */ /* 0x000fe200078e0a09 */
[----:B------:R-:W-:Y:S01]  /*0ac0*/  NOP ;  /* 0x0000000000007918 */ /* 0x000fe20000000000 */
[----:B------:R-:W-:Y:S01]  /*0ad0*/  LEA.HI R4, R19, R10, RZ, 0x3 ;  /* 0x0000000a13047211 */ /* 0x000fe200078f18ff */
[----:B------:R-:W-:Y:S01]  /*0ae0*/  NOP ;  /* 0x0000000000007918 */ /* 0x000fe20000000000 */
[----:B-----5:R-:W-:Y:S01]  /*0af0*/  SHF.R.S32.HI R3, RZ, 0x1f, R2 ;  /* 0x0000001fff037819 */ /* 0x020fe20000011402 */
[----:B------:R-:W-:Y:S01]  /*0b00*/  VIADD R40, R5, 0xffffffff ;  /* 0xffffffff05287836 */ /* 0x000fe20000000000 */
[----:B0-----:R-:W-:Y:S01]  /*0b10*/  ISETP.NE.OR P0, PT, R7, RZ, !P0 ;  /* 0x000000ff0700720c */ /* 0x001fe20004705670 */
[----:B------:R-:W0:Y:S01]  /*0b20*/  LDC R25, c[0x0][0x148] ;  /* 0x00005200ff197b82 */ /* 0x000e220000000800 */
[----:B------:R-:W-:-:S02]  /*0b30*/  SHF.R.S32.HI R7, RZ, 0x3, R4 ;  /* 0x00000003ff077819 */ /* 0x000fc40000011404 */
[----:B-1----:R-:W-:Y:S02]  /*0b40*/  I2FP.F32.U32 R0, UR12 ;  /* 0x0000000c00007c45 */ /* 0x002fe40008201000 */
[----:B------:R-:W-:Y:S02]  /*0b50*/  SHF.R.S32.HI R4, RZ, 0x1f, R4 ;  /* 0x0000001fff047819 */ /* 0x000fe40000011404 */
[----:B------:R-:W-:Y:S01]  /*0b60*/  LEA.HI R3, R3, R2, RZ, 0x2 ;  /* 0x0000000203037211 */ /* 0x000fe200078f10ff */
[----:B------:R-:W-:Y:S01]  /*0b70*/  FMUL R0, R0, UR4 ;  /* 0x0000000400007c20 */ /* 0x000fe20008400000 */
[----:B------:R-:W-:Y:S01]  /*0b80*/  LEA.HI R4, R4, R7, RZ, 0x2 ;  /* 0x0000000704047211 */ /* 0x000fe200078f10ff */
[----:B------:R-:W-:Y:S01]  /*0b90*/  UMOV UR4, 0x20 ;  /* 0x0000002000047882 */ /* 0x000fe20000000000 */
[----:B--2---:R-:W-:Y:S01]  /*0ba0*/  ISETP.NE.OR P1, PT, R8, RZ, !P1 ;  /* 0x000000ff0800720c */ /* 0x004fe20004f25670 */
[----:B------:R-:W-:Y:S01]  /*0bb0*/  VOTEU.ALL UP2, P0 ;  /* 0x00000000003f7886 */ /* 0x000fe20000040000 */
[----:B------:R-:W-:Y:S01]  /*0bc0*/  LOP3.LUT R4, R4, 0xfffffffc, RZ, 0xc0, !PT ;  /* 0xfffffffc04047812 */ /* 0x000fe200078ec0ff */
[----:B------:R-:W1:Y:S01]  /*0bd0*/  F2I.U32.TRUNC.NTZ R0, R0 ;  /* 0x0000000000007305 */ /* 0x000e62000020f000 */
[----:B------:R-:W-:Y:S01]  /*0be0*/  LOP3.LUT R3, R3, 0xfffffffc, RZ, 0xc0, !PT ;  /* 0xfffffffc03037812 */ /* 0x000fe200078ec0ff */
[----:B------:R-:W-:Y:S01]  /*0bf0*/  VOTEU.ALL UP0, P0 ;  /* 0x00000000003f7886 */ /* 0x000fe20000000000 */
[----:B------:R-:W2:Y:S01]  /*0c00*/  @!UP2 S2UR UR7, SR_CgaCtaId ;  /* 0x000000000007a9c3 */ /* 0x000ea20000008800 */
[----:B------:R-:W-:Y:S01]  /*0c10*/  IMAD.IADD R4, R7, 0x1, -R4 ;  /* 0x0000000107047824 */ /* 0x000fe200078e0a04 */
[----:B------:R-:W-:Y:S01]  /*0c20*/  @!UP2 UMOV UR6, 0x400 ;  /* 0x000004000006a882 */ /* 0x000fe20000000000 */
[----:B------:R-:W-:Y:S01]  /*0c30*/  IMAD.IADD R18, R2, 0x1, -R3 ;  /* 0x0000000102127824 */ /* 0x000fe200078e0a03 */
[----:B---3--:R-:W-:Y:S01]  /*0c40*/  ISETP.EQ.U32.AND P2, PT, R13, 0x1, PT ;  /* 0x000000010d00780c */ /* 0x008fe20003f42070 */
[----:B------:R-:W-:Y:S01]  /*0c50*/  IMAD R4, R9, 0x4, R4 ;  /* 0x0000000409047824 */ /* 0x000fe200078e0204 */
[----:B------:R-:W-:Y:S01]  /*0c60*/  VOTEU.ALL UP1, P0 ;  /* 0x00000000003f7886 */ /* 0x000fe20000020000 */
[----:B------:R-:W-:Y:S01]  /*0c70*/  VOTEU.ALL UP3, P1 ;  /* 0x00000000003f7886 */ /* 0x000fe20000860000 */
[----:B------:R-:W-:Y:S01]  /*0c80*/  VOTEU.ALL UP4, P1 ;  /* 0x00000000003f7886 */ /* 0x000fe20000880000 */
[----:B------:R-:W-:Y:S01]  /*0c90*/  VOTEU.ALL UP5, P1 ;  /* 0x00000000003f7886 */ /* 0x000fe200008a0000 */
[----:B------:R-:W-:Y:S01]  /*0ca0*/  SHF.R.S32.HI R3, RZ, 0x1f, R4 ;  /* 0x0000001fff037819 */ /* 0x000fe20000011404 */
[----:B------:R-:W-:Y:S01]  /*0cb0*/  IMAD.MOV.U32 R13, RZ, RZ, 0x1 ;  /* 0x00000001ff0d7424 */ /* 0x000fe200078e00ff */
[----:B------:R-:W3:Y:S01]  /*0cc0*/  @!UP3 S2UR UR10, SR_CgaCtaId ;  /* 0x00000000000ab9c3 */ /* 0x000ee20000008800 */
[----:B-1----:R-:W-:Y:S01]  /*0cd0*/  IMAD.MOV R7, RZ, RZ, -R0 ;  /* 0x000000ffff077224 */ /* 0x002fe200078e0a00 */
[----:B------:R-:W-:Y:S01]  /*0ce0*/  LEA.HI R3, R3, R4, RZ, 0x2 ;  /* 0x0000000403037211 */ /* 0x000fe200078f10ff */
[----:B------:R-:W-:Y:S01]  /*0cf0*/  @!UP3 UMOV UR9, 0x400 ;  /* 0x000004000009b882 */ /* 0x000fe20000000000 */
[----:B------:R-:W-:Y:S01]  /*0d00*/  I2FP.F32.U32 R0, R16 ;  /* 0x0000001000007245 */ /* 0x000fe20000201000 */
[----:B----4-:R-:W-:Y:S01]  /*0d10*/  IMAD R24, R12, R7, UR12 ;  /* 0x0000000c0c187e24 */ /* 0x010fe2000f8e0207 */
[----:B------:R-:W-:Y:S01]  /*0d20*/  LOP3.LUT R7, R3, 0xfffffffc, RZ, 0xc0, !PT ;  /* 0xfffffffc03077812 */ /* 0x000fe200078ec0ff */
[----:B------:R-:W-:Y:S01]  /*0d30*/  IMAD.SHL.U32 R3, R4, 0x4, RZ ;  /* 0x0000000404037824 */ /* 0x000fe200078e00ff */
[----:B------:R-:W-:Y:S01]  /*0d40*/  LOP3.LUT P0, RZ, R10, 0x7, RZ, 0xc0, !PT ;  /* 0x000000070aff7812 */ /* 0x000fe2000780c0ff */
[----:B------:R-:W-:Y:S01]  /*0d50*/  FMUL R0, R0, UR5 ;  /* 0x0000000500007c20 */ /* 0x000fe20008400000 */
[----:B------:R-:W-:-:S04]  /*0d60*/  @!UP2 UIADD3 UR4, -UR4, 0x100000, URZ ;  /* 0x001000000404a890 */ /* 0x000fc8000fffe13f */
[----:B------:R-:W-:Y:S02]  /*0d70*/  @!UP2 USHF.L.U32 UR5, UR4, 0xb, URZ ;  /* 0x0000000b0405a899 */ /* 0x000fe4000800063f */
[----:B------:R-:W-:Y:S01]  /*0d80*/  @!UP2 USHF.L.U32 UR4, UR4, 0x1, URZ ;  /* 0x000000010404a899 */ /* 0x000fe2000800063f */
[C---:B------:R-:W-:Y:S01]  /*0d90*/  IMAD.IADD R7, R4.reuse, 0x1, -R7 ;  /* 0x0000000104077824 */ /* 0x040fe200078e0a07 */
[----:B------:R-:W-:Y:S01]  /*0da0*/  LOP3.LUT R12, R4, 0xc, R3, 0x78, !PT ;  /* 0x0000000c040c7812 */ /* 0x000fe200078e7803 */
[----:B--2---:R-:W-:Y:S01]  /*0db0*/  @!UP2 ULEA UR8, UR7, UR6, 0x18 ;  /* 0x000000060708a291 */ /* 0x004fe2000f8ec03f */
[----:B------:R-:W-:Y:S01]  /*0dc0*/  ISETP.GE.U32.AND P6, PT, R40, 0x2, PT ;  /* 0x000000022800780c */ /* 0x000fe20003fc6070 */
[----:B------:R-:W1:Y:S01]  /*0dd0*/  F2I.U32.TRUNC.NTZ R0, R0 ;  /* 0x0000000000007305 */ /* 0x000e62000020f000 */
[----:B------:R-:W-:Y:S01]  /*0de0*/  ISETP.NE.AND P4, PT, R7, R24, PT ;  /* 0x000000180700720c */ /* 0x000fe20003f85270 */
[----:B------:R-:W-:-:S04]  /*0df0*/  @!UP3 UIADD3 UR6, -UR11, 0x100000, URZ ;  /* 0x001000000b06b890 */ /* 0x000fc8000fffe13f */
[----:B------:R-:W-:Y:S02]  /*0e00*/  @!UP3 USHF.L.U32 UR7, UR6, 0xb, URZ ;  /* 0x0000000b0607b899 */ /* 0x000fe4000800063f */
[----:B------:R-:W-:Y:S01]  /*0e10*/  @!UP3 USHF.L.U32 UR6, UR6, 0x1, URZ ;  /* 0x000000010606b899 */ /* 0x000fe2000800063f */
[----:B------:R-:W-:Y:S01]  /*0e20*/  ISETP.LT.U32.AND P0, PT, R12, 0x10, !P0 ;  /* 0x000000100c00780c */ /* 0x000fe20004701070 */
[----:B------:R-:W-:Y:S01]  /*0e30*/  VOTEU.ALL UP2, P1 ;  /* 0x00000000003f7886 */ /* 0x000fe20000840000 */
[----:B------:R-:W-:Y:S02]  /*0e40*/  R2UR UR15, R14 ;  /* 0x000000000e0f72ca */ /* 0x000fe400000e0000 */
[----:B------:R-:W-:Y:S01]  /*0e50*/  ISETP.NE.AND P3, PT, R5, RZ, PT ;  /* 0x000000ff0500720c */ /* 0x000fe20003f65270 */
[----:B---3--:R-:W-:Y:S01]  /*0e60*/  @!UP3 ULEA UR9, UR10, UR9, 0x18 ;  /* 0x000000090a09b291 */ /* 0x008fe2000f8ec03f */
[----:B------:R-:W2:Y:S02]  /*0e70*/  FENCE.VIEW.ASYNC.S ;  /* 0x00000000000073c6 */ /* 0x000ea40000000000 */
[----:B--2---:R2:W3:Y:S01]  /*0e80*/  @!UP0 SYNCS.EXCH.64 URZ, [UR8+0x3b0], UR4 ;  /* 0x0003b004083f85b2 */ /* 0x0044e20008000100 */
[----:B------:R-:W-:Y:S01]  /*0e90*/  VOTEU.ALL UP3, P1 ;  /* 0x00000000003f7886 */ /* 0x000fe20000860000 */
[----:B------:R-:W-:-:S02]  /*0ea0*/  ISETP.NE.AND P1, PT, R18, 0x3, PT ;  /* 0x000000031200780c */ /* 0x000fc40003f25270 */
[----:B------:R-:W-:Y:S01]  /*0eb0*/  @P4 SHF.R.S32.HI R3, RZ, 0x1f, R12 ;  /* 0x0000001fff034819 */ /* 0x000fe2000001140c */
[----:B-1----:R-:W-:Y:S01]  /*0ec0*/  IMAD.MOV R26, RZ, RZ, -R0 ;  /* 0x000000ffff1a7224 */ /* 0x002fe200078e0a00 */
[----:B------:R-:W-:Y:S02]  /*0ed0*/  ISETP.EQ.OR P1, PT, R18, RZ, !P1 ;  /* 0x000000ff1200720c */ /* 0x000fe40004f22670 */
[----:B------:R-:W-:Y:S01]  /*0ee0*/  @P4 LEA.HI R3, R3, R12, RZ, 0x2 ;  /* 0x0000000c03034211 */ /* 0x000fe200078f10ff */
[----:B0-----:R-:W-:Y:S01]  /*0ef0*/  IMAD R0, R25, R26, R16 ;  /* 0x0000001a19007224 */ /* 0x001fe200078e0210 */
[----:B------:R-:W-:Y:S02]  /*0f00*/  ISETP.EQ.AND P1, PT, R5, RZ, P1 ;  /* 0x000000ff0500720c */ /* 0x000fe40000f22270 */
[----:B------:R-:W-:Y:S02]  /*0f10*/  @P4 SHF.R.S32.HI R3, RZ, 0x2, R3 ;  /* 0x00000002ff034819 */ /* 0x000fe40000011403 */
[----:B------:R-:W-:Y:S01]  /*0f20*/  SEL R7, RZ, 0x1, !P1 ;  /* 0x00000001ff077807 */ /* 0x000fe20004800000 */
[----:B------:R2:W0:Y:S01]  /*0f30*/  @!UP1 SYNCS.EXCH.64 URZ, [UR8+0x3b8], UR4 ;  /* 0x0003b804083f95b2 */ /* 0x0004220008000100 */
[----:B------:R-:W-:Y:S01]  /*0f40*/  @P4 ISETP.NE.AND P5, PT, R3, R0, PT ;  /* 0x000000000300420c */ /* 0x000fe20003fa5270 */
[----:B------:R-:W-:Y:S01]  /*0f50*/  NOP ;  /* 0x0000000000007918 */ /* 0x000fe20000000000 */
[----:B------:R-:W-:-:S02]  /*0f60*/  SEL R0, RZ, 0x1, !P0 ;  /* 0x00000001ff007807 */ /* 0x000fc40004000000 */
[----:B------:R-:W-:Y:S02]  /*0f70*/  @P4 SEL R13, RZ, 0x1, P5 ;  /* 0x00000001ff0d4807 */ /* 0x000fe40002800000 */
[----:B------:R-:W-:Y:S02]  /*0f80*/  SEL R7, R7, 0x2, P6 ;  /* 0x0000000207077807 */ /* 0x000fe40003000000 */
[----:B------:R-:W-:Y:S01]  /*0f90*/  LOP3.LUT R13, R13, R0, RZ, 0xc0, !PT ;  /* 0x000000000d0d7212 */ /* 0x000fe200078ec0ff */
[----:B------:R2:W1:Y:S01]  /*0fa0*/  @!UP2 SYNCS.EXCH.64 URZ, [UR9+0x390], UR6 ;  /* 0x00039006093fa5b2 */ /* 0x0004620008000100 */
[----:B------:R2:W4:Y:S01]  /*0fb0*/  @!UP3 SYNCS.EXCH.64 URZ, [UR9+0x398], UR6 ;  /* 0x00039806093fb5b2 */ /* 0x0005220008000100 */
[----:B------:R2:W0:Y:S01]  /*0fc0*/  @!UP4 SYNCS.EXCH.64 URZ, [UR9+0x3a0], UR6 ;  /* 0x0003a006093fc5b2 */ /* 0x0004220008000100 */
[----:B------:R2:W0:Y:S01]  /*0fd0*/  @!UP5 SYNCS.EXCH.64 URZ, [UR9+0x3a8], UR6 ;  /* 0x0003a806093fd5b2 */ /* 0x0004220008000100 */
[----:B------:R-:W-:Y:S01]  /*0fe0*/  NOP ;  /* 0x0000000000007918 */ /* 0x000fe20000000000 */
[----:B--23--:R-:W-:Y:S05]  /*0ff0*/  @!P2 BRA `(.L_x_4) ;  /* 0x000000000008a947 */ /* 0x00cfea0003800000 */
[----:B01--4-:R-:W-:Y:S01]  /*1000*/  UCGABAR_ARV ;  /* 0x00000000000079c7 */ /* 0x013fe20008000000 */
[----:B------:R-:W-:Y:S05]  /*1010*/  BRA `(.L_x_5) ;  /* 0x0000000000047947 */ /* 0x000fea0003800000 */
.L_x_4:
[----:B01--4-:R-:W-:Y:S01]  /*1020*/  NOP ;  /* 0x0000000000007918 */ /* 0x013fe20000000000 */
.L_x_5:
[----:B------:R-:W-:Y:S01]  /*1030*/  ULDC.64 UR4, c[0x0][0x598] ;  /* 0x0001660000047ab9 */ /* 0x000fe20000000a00 */
[----:B------:R-:W-:Y:S01]  /*1040*/  ULDC.64 UR20, c[0x0][0x208] ;  /* 0x0000820000147ab9 */ /* 0x000fe20000000a00 */
[----:B------:R-:W-:-:S04]  /*1050*/  ISETP.NE.U32.AND P0, PT, RZ, UR4, PT ;  /* 0x00000004ff007c0c */ /* 0x000fc8000bf05070 */
[----:B------:R-:W-:-:S13]  /*1060*/  ISETP.NE.AND.EX P0, PT, RZ, UR5, PT, P0 ;  /* 0x00000005ff007c0c */ /* 0x000fda000bf05300 */
[----:B------:R-:W-:Y:S05]  /*1070*/  @!P0 BRA `(.L_x_6) ;  /* 0x00000000001c8947 */ /* 0x000fea0003800000 */
[----:B------:R-:W0:Y:S02]  /*1080*/  LDC.64 R2, c[0x0][0x598] ;  /* 0x00016600ff027b82 */ /* 0x000e240000000a00 */
[----:B0-----:R-:W2:Y:S02]  /*1090*/  LDG.E.64 R2, desc[UR20][R2.64] ;  /* 0x0000001402027981 */ /* 0x001ea4000c1e1b00 */
[----:B--2---:R-:W-:-:S04]  /*10a0*/  ISETP.NE.U32.AND P0, PT, R2, RZ, PT ;  /* 0x000000ff0200720c */ /* 0x004fc80003f05070 */
[----:B------:R-:W-:-:S13]  /*10b0*/  ISETP.NE.AND.EX P0, PT, R3, RZ, PT, P0 ;  /* 0x000000ff0300720c */ /* 0x000fda0003f05300 */
[----:B------:R-:W-:Y:S05]  /*10c0*/  @!P0 BRA `(.L_x_6) ;  /* 0x0000000000088947 */ /* 0x000fea0003800000 */
[----:B------:R0:W5:Y:S01]  /*10d0*/  LD.E R14, desc[UR20][R2.64] ;  /* 0x00000014020e7980 */ /* 0x000162000c101900 */
[----:B------:R-:W-:Y:S05]  /*10e0*/  BRA `(.L_x_7) ;  /* 0x0000000000207947 */ /* 0x000fea0003800000 */
.L_x_6:
[----:B------:R-:W-:Y:S02]  /*10f0*/  ULDC.64 UR4, c[0x0][0x588] ;  /* 0x0001620000047ab9 */ /* 0x000fe40000000a00 */
[----:B------:R-:W-:-:S04]  /*1100*/  ISETP.NE.U32.AND P0, PT, RZ, UR4, PT ;  /* 0x00000004ff007c0c */ /* 0x000fc8000bf05070 */
[----:B------:R-:W-:-:S13]  /*1110*/  ISETP.NE.AND.EX P0, PT, RZ, UR5, PT, P0 ;  /* 0x00000005ff007c0c */ /* 0x000fda000bf05300 */
[----:B------:R-:W-:Y:S05]  /*1120*/  @!P0 BRA `(.L_x_8) ;  /* 0x00000000000c8947 */ /* 0x000fea0003800000 */
[----:B------:R-:W0:Y:S02]  /*1130*/  LDC.64 R14, c[0x0][0x588] ;  /* 0x00016200ff0e7b82 */ /* 0x000e240000000a00 */
[----:B0-----:R1:W5:Y:S01]  /*1140*/  LDG.E R14, desc[UR20][R14.64] ;  /* 0x000000140e0e7981 */ /* 0x001362000c1e1900 */
[----:B------:R-:W-:Y:S05]  /*1150*/  BRA `(.L_x_7) ;  /* 0x0000000000047947 */ /* 0x000fea0003800000 */
.L_x_8:
[----:B------:R-:W2:Y:S02]  /*1160*/  LDC R14, c[0x0][0x580] ;  /* 0x00016000ff0e7b82 */ /* 0x000ea40000000800 */
.L_x_7:
[----:B------:R-:W-:Y:S02]  /*1170*/  ULDC.64 UR4, c[0x0][0x5a0] ;  /* 0x0001680000047ab9 */ /* 0x000fe40000000a00 */
[----:B------:R-:W-:-:S04]  /*1180*/  ISETP.NE.U32.AND P0, PT, RZ, UR4, PT ;  /* 0x00000004ff007c0c */ /* 0x000fc8000bf05070 */
[----:B------:R-:W-:-:S13]  /*1190*/  ISETP.NE.AND.EX P0, PT, RZ, UR5, PT, P0 ;  /* 0x00000005ff007c0c */ /* 0x000fda000bf05300 */
[----:B------:R-:W-:Y:S05]  /*11a0*/  @!P0 BRA `(.L_x_9) ;  /* 0x00000000001c8947 */ /* 0x000fea0003800000 */
[----:B0-----:R-:W0:Y:S02]  /*11b0*/  LDC.64 R2, c[0x0][0x5a0] ;  /* 0x00016800ff027b82 */ /* 0x001e240000000a00 */
[----:B0-----:R-:W3:Y:S02]  /*11c0*/  LDG.E.64 R2, desc[UR20][R2.64] ;  /* 0x0000001402027981 */ /* 0x001ee4000c1e1b00 */
[----:B---3--:R-:W-:-:S04]  /*11d0*/  ISETP.NE.U32.AND P0, PT, R2, RZ, PT ;  /* 0x000000ff0200720c */ /* 0x008fc80003f05070 */
[----:B------:R-:W-:-:S13]  /*11e0*/  ISETP.NE.AND.EX P0, PT, R3, RZ, PT, P0 ;  /* 0x000000ff0300720c */ /* 0x000fda0003f05300 */
[----:B------:R-:W-:Y:S05]  /*11f0*/  @!P0 BRA `(.L_x_9) ;  /* 0x0000000000088947 */ /* 0x000fea0003800000 */
[----:B-1----:R0:W5:Y:S01]  /*1200*/  LD.E R15, desc[UR20][R2.64] ;  /* 0x00000014020f7980 */ /* 0x002162000c101900 */
[----:B------:R-:W-:Y:S05]  /*1210*/  BRA `(.L_x_10) ;  /* 0x0000000000207947 */ /* 0x000fea0003800000 */
.L_x_9:
[----:B------:R-:W-:Y:S02]  /*1220*/  ULDC.64 UR4, c[0x0][0x590] ;  /* 0x0001640000047ab9 */ /* 0x000fe40000000a00 */
[----:B------:R-:W-:-:S04]  /*1230*/  ISETP.NE.U32.AND P0, PT, RZ, UR4, PT ;  /* 0x00000004ff007c0c */ /* 0x000fc8000bf05070 */
[----:B------:R-:W-:-:S13]  /*1240*/  ISETP.NE.AND.EX P0, PT, RZ, UR5, PT, P0 ;  /* 0x00000005ff007c0c */ /* 0x000fda000bf05300 */
[----:B------:R-:W-:Y:S05]  /*1250*/  @!P0 BRA `(.L_x_11) ;  /* 0x00000000000c8947 */ /* 0x000fea0003800000 */
[----:B0-----:R-:W1:Y:S02]  /*1260*/  LDC.64 R2, c[0x0][0x590] ;  /* 0x00016400ff027b82 */ /* 0x001e640000000a00 */
[----:B-1----:R1:W5:Y:S01]  /*1270*/  LDG.E R15, desc[UR20][R2.64] ;  /* 0x00000014020f7981 */ /* 0x002362000c1e1900 */
[----:B------:R-:W-:Y:S05]  /*1280*/  BRA `(.L_x_10) ;  /* 0x0000000000047947 */ /* 0x000fea0003800000 */
.L_x_11:
[----:B-1----:R-:W3:Y:S02]  /*1290*/  LDC R15, c[0x0][0x584] ;  /* 0x00016100ff0f7b82 */ /* 0x002ee40000000800 */
.L_x_10:
[----:B------:R-:W4:Y:S01]  /*12a0*/  LDC R0, c[0x0][0x65c] ;  /* 0x00019700ff007b82 */ /* 0x000f220000000800 */
[----:B------:R-:W-:Y:S01]  /*12b0*/  ULDC UR8, c[0x0][0x28c] ;  /* 0x0000a30000087ab9 */ /* 0x000fe20000000800 */
[----:B------:R-:W-:Y:S01]  /*12c0*/  ISETP.NE.AND P0, PT, R5, 0x2, PT ;  /* 0x000000020500780c */ /* 0x000fe20003f05270 */
[----:B------:R-:W-:Y:S01]  /*12d0*/  UIADD3 UR8, UR8, 0x1f, URZ ;  /* 0x0000001f08087890 */ /* 0x000fe2000fffe03f */
[----:B------:R-:W-:Y:S01]  /*12e0*/  IMAD.U32 R4, RZ, RZ, UR12 ;  /* 0x0000000cff047e24 */ /* 0x000fe2000f8e00ff */
[----:B------:R-:W-:Y:S01]  /*12f0*/  UMOV UR5, URZ ;  /* 0x0000003f00057c82 */ /* 0x000fe20008000000 */
[----:B------:R-:W-:Y:S01]  /*1300*/  UMOV UR4, URZ ;  /* 0x0000003f00047c82 */ /* 0x000fe20008000000 */
[----:B------:R-:W-:-:S04]  /*1310*/  USHF.R.S32.HI UR9, URZ, 0x1f, UR8 ;  /* 0x0000001f3f097899 */ /* 0x000fc80008011408 */
[----:B------:R-:W-:-:S04]  /*1320*/  ULEA.HI UR9, UR9, UR8, URZ, 0x5 ;  /* 0x0000000809097291 */ /* 0x000fc8000f8f283f */
[----:B------:R-:W-:Y:S01]  /*1330*/  USHF.R.S32.HI UR13, URZ, 0x5, UR9 ;  /* 0x000000053f0d7899 */ /* 0x000fe20008011409 */
[----:B----4-:R-:W-:-:S13]  /*1340*/  ISETP.NE.AND P4, PT, R0, 0x1, PT ;  /* 0x000000010000780c */ /* 0x010fda0003f85270 */
[----:B01----:R-:W0:Y:S01]  /*1350*/  @P4 LDC R3, c[0x0][0x10] ;  /* 0x00000400ff034b82 */ /* 0x003e220000000800 */
[----:B------:R-:W-:Y:S02]  /*1360*/  @P4 IMAD.MOV.U32 R17, RZ, RZ, RZ ;  /* 0x000000ffff114224 */ /* 0x000fe400078e00ff */
[----:B------:R-:W-:-:S05]  /*1370*/  @P4 IMAD.MOV.U32 R5, RZ, RZ, RZ ;  /* 0x000000ffff054224 */ /* 0x000fca00078e00ff */
[----:B------:R-:W1:Y:S01]  /*1380*/  @!P4 LDC R9, c[0x0][0xc] ;  /* 0x00000300ff09cb82 */ /* 0x000e620000000800 */
[----:B------:R-:W-:Y:S01]  /*1390*/  ULDC UR6, c[0x0][0xc] ;  /* 0x0000030000067ab9 */ /* 0x000fe20000000800 */
[----:B------:R-:W-:Y:S02]  /*13a0*/  ULDC UR7, c[0x0][0x10] ;  /* 0x0000040000077ab9 */ /* 0x000fe40000000800 */
[----:B------:R-:W-:-:S04]  /*13b0*/  UIMAD.WIDE.U32 UR6, UR6, UR7, URZ ;  /* 0x00000007060672a5 */ /* 0x000fc8000f8e003f */
[----:B------:R-:W4:Y:S01]  /*13c0*/  LDC R8, c[0x0][0x14] ;  /* 0x00000500ff087b82 */ /* 0x000f220000000800 */
[----:B0-----:R-:W-:-:S04]  /*13d0*/  @P4 IMAD.WIDE.U32 R2, R3, UR12, R16 ;  /* 0x0000000c03024c25 */ /* 0x001fc8000f8e0010 */
[----:B------:R-:W-:Y:S02]  /*13e0*/  @P4 IMAD.IADD R3, R3, 0x1, R5 ;  /* 0x0000000103034824 */ /* 0x000fe400078e0205 */
[----:B------:R-:W-:Y:S02]  /*13f0*/  IMAD.MOV.U32 R5, RZ, RZ, RZ ;  /* 0x000000ffff057224 */ /* 0x000fe400078e00ff */
[----:B-1----:R-:W-:-:S04]  /*1400*/  @!P4 IMAD.WIDE.U32 R4, R16, R9, R4 ;  /* 0x000000091004c225 */ /* 0x002fc800078e0004 */
[----:B------:R-:W-:Y:S02]  /*1410*/  @!P4 IMAD.MOV.U32 R2, RZ, RZ, R4 ;  /* 0x000000ffff02c224 */ /* 0x000fe400078e0004 */
[C---:B----4-:R-:W-:Y:S02]  /*1420*/  IMAD R21, R8.reuse, UR7, RZ ;  /* 0x0000000708157c24 */ /* 0x050fe4000f8e02ff */
[----:B------:R-:W-:Y:S01]  /*1430*/  IMAD.WIDE.U32 R8, R8, UR6, RZ ;  /* 0x0000000608087c25 */ /* 0x000fe2000f8e00ff */
[----:B------:R-:W-:-:S03]  /*1440*/  ULDC.64 UR6, c[0x0][0x650] ;  /* 0x0001940000067ab9 */ /* 0x000fc60000000a00 */
[----:B------:R-:W-:Y:S02]  /*1450*/  @!P4 IMAD.MOV.U32 R3, RZ, RZ, R5 ;  /* 0x000000ffff03c224 */ /* 0x000fe400078e0005 */
[----:B------:R-:W-:Y:S01]  /*1460*/  IMAD.IADD R0, R9, 0x1, R21 ;  /* 0x0000000109007824 */ /* 0x000fe200078e0215 */
[----:B------:R-:W-:Y:S06]  /*1470*/  @P0 BRA `(.L_x_12) ;  /* 0x0000000000200947 */ /* 0x000fec0003800000 */
[----:B------:R-:W-:Y:S01]  /*1480*/  USHF.R.U32.HI UR4, URZ, 0x3, UR13 ;  /* 0x000000033f047899 */ /* 0x000fe2000801160d */
[----:B------:R-:W-:Y:S01]  /*1490*/  IADD3 R2, P0, R2, R8, RZ ;  /* 0x0000000802027210 */ /* 0x000fe20007f1e0ff */
[----:B------:R-:W-:Y:S02]  /*14a0*/  UISETP.GE.U32.AND UP0, UPT, UR13, 0x38, UPT ;  /* 0x000000380d00788c */ /* 0x000fe4000bf06070 */
[----:B------:R-:W-:Y:S02]  /*14b0*/  UIMAD.WIDE.U32 UR4, UR4, 0x24924925, URZ ;  /* 0x24924925040478a5 */ /* 0x000fe4000f8e003f */
[----:B------:R-:W-:-:S05]  /*14c0*/  IMAD.X R3, R0, 0x1, R3, P0 ;  /* 0x0000000100037824 */ /* 0x000fca00000e0603 */
[----:B------:R-:W-:Y:S02]  /*14d0*/  UMOV UR4, URZ ;  /* 0x0000003f00047c82 */ /* 0x000fe40008000000 */
[----:B------:R-:W-:Y:S02]  /*14e0*/  @UP0 ULOP3.LUT UR4, UR5, 0x1, URZ, 0xc0, !UPT ;  /* 0x0000000105040892 */ /* 0x000fe4000f8ec03f */
[----:B------:R-:W-:-:S12]  /*14f0*/  UIMAD UR5, UR5, -0x38, UR13 ;  /* 0xffffffc8050578a4 */ /* 0x000fd8000f8e020d */
.L_x_12:
[----:B------:R-:W-:Y:S01]  /*1500*/  ISETP.GE.U32.AND P0, PT, R2, UR6, PT ;  /* 0x0000000602007c0c */ /* 0x000fe2000bf06070 */
[----:B------:R-:W-:Y:S01]  /*1510*/  IMAD.MOV.U32 R6, RZ, RZ, -0x1 ;  /* 0xffffffffff067424 */ /* 0x000fe200078e00ff */
[----:B------:R-:W-:Y:S01]  /*1520*/  PRMT R20, RZ, 0x7610, R20 ;  /* 0x00007610ff147816 */ /* 0x000fe20000000014 */
[----:B------:R-:W-:Y:S01]  /*1530*/  IMAD.MOV.U32 R4, RZ, RZ, -0x1 ;  /* 0xffffffffff047424 */ /* 0x000fe200078e00ff */
[----:B------:R-:W-:Y:S01]  /*1540*/  ISETP.GE.U32.AND.EX P0, PT, R3, UR7, PT, P0 ;  /* 0x0000000703007c0c */ /* 0x000fe2000bf06100 */
[----:B------:R-:W-:-:S12]  /*1550*/  IMAD.MOV.U32 R5, RZ, RZ, -0x1 ;  /* 0xffffffffff057424 */ /* 0x000fd800078e00ff */
[----:B------:R-:W-:Y:S05]  /*1560*/  @P0 BRA `(.L_x_13) ;  /* 0x0000000400240947 */ /* 0x000fea0003800000 */
[----:B------:R-:W0:Y:S01]  /*1570*/  LDC.64 R28, c[0x0][0x628] ;  /* 0x00018a00ff1c7b82 */ /* 0x000e220000000a00 */
[----:B------:R-:W-:Y:S02]  /*1580*/  IMAD.MOV.U32 R4, RZ, RZ, R2 ;  /* 0x000000ffff047224 */ /* 0x000fe400078e0002 */
[----:B------:R-:W-:-:S05]  /*1590*/  IMAD.MOV.U32 R5, RZ, RZ, R3 ;  /* 0x000000ffff057224 */ /* 0x000fca00078e0003 */
[----:B------:R-:W1:Y:S08]  /*15a0*/  LDC R6, c[0x0][0x630] ;  /* 0x00018c00ff067b82 */ /* 0x000e700000000800 */
[----:B------:R-:W4:Y:S01]  /*15b0*/  LDC.64 R30, c[0x0][0x620] ;  /* 0x00018800ff1e7b82 */ /* 0x000f220000000a00 */
[----:B0-----:R-:W-:-:S04]  /*15c0*/  ISETP.NE.U32.AND P0, PT, R28, RZ, PT ;  /* 0x000000ff1c00720c */ /* 0x001fc80003f05070 */
[----:B------:R-:W-:-:S13]  /*15d0*/  ISETP.NE.AND.EX P0, PT, R29, RZ, PT, P0 ;  /* 0x000000ff1d00720c */ /* 0x000fda0003f05300 */
[----:B-1--4-:R-:W-:Y:S05]  /*15e0*/  @!P0 BRA `(.L_x_14) ;  /* 0x0000000000288947 */ /* 0x012fea0003800000 */
[----:B------:R-:W0:Y:S02]  /*15f0*/  LDC R23, c[0x0][0x634] ;  /* 0x00018d00ff177b82 */ /* 0x000e240000000800 */
[----:B0-----:R-:W-:-:S05]  /*1600*/  IADD3 R23, P0, R2, R23, RZ ;  /* 0x0000001702177210 */ /* 0x001fca0007f1e0ff */
[----:B------:R-:W-:-:S04]  /*1610*/  IMAD.X R27, RZ, RZ, R3, P0 ;  /* 0x000000ffff1b7224 */ /* 0x000fc800000e0603 */
[----:B------:R-:W-:-:S04]  /*1620*/  IMAD.WIDE.U32 R4, R27, R28, RZ ;  /* 0x0000001c1b047225 */ /* 0x000fc800078e00ff */
[----:B------:R-:W-:-:S04]  /*1630*/  IMAD.WIDE.U32 R20, P0, R23, R29, R4 ;  /* 0x0000001d17147225 */ /* 0x000fc80007800004 */
[----:B------:R-:W-:-:S04]  /*1640*/  IMAD.WIDE.U32 R4, R23, R28, RZ ;  /* 0x0000001c17047225 */ /* 0x000fc800078e00ff */
[----:B------:R-:W-:Y:S01]  /*1650*/  IMAD.X R23, RZ, RZ, RZ, P0 ;  /* 0x000000ffff177224 */ /* 0x000fe200000e06ff */
[----:B------:R-:W-:Y:S01]  /*1660*/  IADD3 RZ, P0, R5, R20, RZ ;  /* 0x0000001405ff7210 */ /* 0x000fe20007f1e0ff */
[----:B------:R-:W-:-:S04]  /*1670*/  IMAD.MOV.U32 R22, RZ, RZ, R21 ;  /* 0x000000ffff167224 */ /* 0x000fc800078e0015 */
[----:B------:R-:W-:-:S08]  /*1680*/  IMAD.WIDE.U32.X R4, R27, R29, R22, P0 ;  /* 0x0000001d1b047225 */ /* 0x000fd000000e0416 */
.L_x_14:
[----:B------:R-:W0:Y:S01]  /*1690*/  LDC.64 R32, c[0x0][0x640] ;  /* 0x00019000ff207b82 */ /* 0x000e220000000a00 */
[-CC-:B------:R-:W-:Y:S01]  /*16a0*/  SHF.R.U64 R36, R4, R6.reuse, R5.reuse ;  /* 0x0000000604247219 */ /* 0x180fe20000001205 */
[----:B------:R-:W-:Y:S01]  /*16b0*/  IMAD.MOV.U32 R37, RZ, RZ, 0x1 ;  /* 0x00000001ff257424 */ /* 0x000fe200078e00ff */
[----:B------:R-:W-:Y:S02]  /*16c0*/  SHF.R.U32.HI R4, RZ, R6, R5 ;  /* 0x00000006ff047219 */ /* 0x000fe40000011605 */
[----:B------:R-:W-:-:S03]  /*16d0*/  IADD3 R21, P0, RZ, -R36, RZ ;  /* 0x80000024ff157210 */ /* 0x000fc60007f1e0ff */
[----:B------:R-:W1:Y:S02]  /*16e0*/  LDC R20, c[0x0][0x618] ;  /* 0x00018600ff147b82 */ /* 0x000e640000000800 */
[----:B------:R-:W-:-:S04]  /*16f0*/  IMAD.X R5, RZ, RZ, ~R4, P0 ;  /* 0x000000ffff057224 */ /* 0x000fc800000e0e04 */
[-C--:B------:R-:W-:Y:S02]  /*1700*/  IMAD R6, R5, R30.reuse, RZ ;  /* 0x0000001e05067224 */ /* 0x080fe400078e02ff */
[----:B------:R-:W4:Y:S01]  /*1710*/  LDC R23, c[0x0][0x608] ;  /* 0x00018200ff177b82 */ /* 0x000f220000000800 */
[----:B------:R-:W-:-:S04]  /*1720*/  IMAD.WIDE.U32 R4, R21, R30, R2 ;  /* 0x0000001e15047225 */ /* 0x000fc800078e0002 */
[----:B------:R-:W-:-:S03]  /*1730*/  IMAD R21, R21, R31, R6 ;  /* 0x0000001f15157224 */ /* 0x000fc600078e0206 */
[----:B------:R-:W2:Y:S01]  /*1740*/  LDC R28, c[0x0][0x658] ;  /* 0x00019600ff1c7b82 */ /* 0x000ea20000000800 */
[----:B------:R-:W-:Y:S01]  /*1750*/  IMAD.IADD R5, R5, 0x1, R21 ;  /* 0x0000000105057824 */ /* 0x000fe200078e0215 */
[----:B0-----:R-:W-:Y:S01]  /*1760*/  ISETP.NE.U32.AND P0, PT, R32, RZ, PT ;  /* 0x000000ff2000720c */ /* 0x001fe20003f05070 */
[----:B------:R-:W-:-:S03]  /*1770*/  IMAD.MOV.U32 R21, RZ, RZ, -0x1 ;  /* 0xffffffffff157424 */ /* 0x000fc600078e00ff */
[----:B------:R-:W-:Y:S02]  /*1780*/  ISETP.NE.AND.EX P0, PT, R33, RZ, PT, P0 ;  /* 0x000000ff2100720c */ /* 0x000fe40003f05300 */
[----:B------:R-:W0:Y:S01]  /*1790*/  LDC R31, c[0x0][0x600] ;  /* 0x00018000ff1f7b82 */ /* 0x000e220000000800 */
[-CC-:B-1----:R-:W-:Y:S02]  /*17a0*/  SHF.R.U64 R29, R4, R20.reuse, R5.reuse ;  /* 0x00000014041d7219 */ /* 0x182fe40000001205 */
[----:B------:R-:W-:-:S05]  /*17b0*/  SHF.R.U32.HI R4, RZ, R20, R5 ;  /* 0x00000014ff047219 */ /* 0x000fca0000011605 */
[----:B------:R-:W1:Y:S01]  /*17c0*/  LDC R30, c[0x0][0x648] ;  /* 0x00019200ff1e7b82 */ /* 0x000e620000000800 */
[-CC-:B----4-:R-:W-:Y:S02]  /*17d0*/  SHF.R.U64 R39, R29, R23.reuse, R4.reuse ;  /* 0x000000171d277219 */ /* 0x190fe40000001204 */
[----:B------:R-:W-:-:S05]  /*17e0*/  SHF.R.U32.HI R5, RZ, R23, R4 ;  /* 0x00000017ff057219 */ /* 0x000fca0000011604 */
[----:B------:R-:W4:Y:S01]  /*17f0*/  LDC R35, c[0x0][0x638] ;  /* 0x00018e00ff237b82 */ /* 0x000f220000000800 */
[-C--:B--2---:R-:W-:Y:S02]  /*1800*/  SHF.L.U32 R4, R21, R28.reuse, RZ ;  /* 0x0000001c15047219 */ /* 0x084fe400000006ff */
[--C-:B------:R-:W-:Y:S02]  /*1810*/  SHF.R.U64 R38, R39, R28, R5.reuse ;  /* 0x0000001c27267219 */ /* 0x100fe40000001205 */
[----:B------:R-:W-:Y:S02]  /*1820*/  LOP3.LUT R6, RZ, R4, RZ, 0x33, !PT ;  /* 0x00000004ff067212 */ /* 0x000fe400078e33ff */
[----:B------:R-:W-:Y:S01]  /*1830*/  SHF.R.U32.HI R5, RZ, R28, R5 ;  /* 0x0000001cff057219 */ /* 0x000fe20000011605 */
[----:B------:R-:W2:Y:S01]  /*1840*/  LDC R34, c[0x0][0x610] ;  /* 0x00018400ff227b82 */ /* 0x000ea20000000800 */
[----:B------:R-:W-:Y:S01]  /*1850*/  IMAD.MOV.U32 R4, RZ, RZ, R38 ;  /* 0x000000ffff047224 */ /* 0x000fe200078e0026 */
[----:B------:R-:W-:Y:S06]  /*1860*/  @!P0 BRA `(.L_x_15) ;  /* 0x0000000000288947 */ /* 0x000fec0003800000 */
[----:B------:R-:W3:Y:S02]  /*1870*/  LDC R23, c[0x0][0x64c] ;  /* 0x00019300ff177b82 */ /* 0x000ee40000000800 */
[----:B---3--:R-:W-:-:S05]  /*1880*/  IADD3 R23, P0, R38, R23, RZ ;  /* 0x0000001726177210 */ /* 0x008fca0007f1e0ff */
        /* <DEDUP_REMOVED lines=8> */
.L_x_15:
[----:B-1----:R-:W-:Y:S01]  /*1910*/  SHF.R.U64 R17, R4, R30, R5 ;  /* 0x0000001e04117219 */ /* 0x002fe20000001205 */
[----:B------:R-:W-:Y:S01]  /*1920*/  @P4 IMAD R24, R25, R26, R16 ;  /* 0x0000001a19184224 */ /* 0x000fe200078e0210 */
[----:B------:R-:W-:Y:S01]  /*1930*/  LOP3.LUT R5, R39, R6, RZ, 0xc0, !PT ;  /* 0x0000000627057212 */ /* 0x000fe200078ec0ff */
[----:B0-----:R-:W-:Y:S01]  /*1940*/  VIADD R6, R31, 0xffffffff ;  /* 0xffffffff1f067836 */ /* 0x001fe20000000000 */
[----:B------:R-:W-:Y:S01]  /*1950*/  SHF.L.U32 R4, R37, R28, RZ ;  /* 0x0000001c25047219 */ /* 0x000fe200000006ff */
[----:B------:R-:W-:-:S03]  /*1960*/  IMAD.MOV R20, RZ, RZ, -R17 ;  /* 0x000000ffff147224 */ /* 0x000fc600078e0a11 */
[----:B------:R-:W-:Y:S01]  /*1970*/  LOP3.LUT R29, R29, R6, RZ, 0xc0, !PT ;  /* 0x000000061d1d7212 */ /* 0x000fe200078ec0ff */
[----:B------:R-:W-:Y:S02]  /*1980*/  IMAD R5, R4, R17, R5 ;  /* 0x0000001104057224 */ /* 0x000fe400078e0205 */
[----:B----4-:R-:W-:Y:S02]  /*1990*/  IMAD R4, R20, R35, R38 ;  /* 0x0000002314047224 */ /* 0x010fe400078e0226 */
[----:B--2---:R-:W-:Y:S02]  /*19a0*/  IMAD R6, R5, R34, R24 ;  /* 0x0000002205067224 */ /* 0x004fe400078e0218 */
[----:B------:R-:W-:Y:S02]  /*19b0*/  IMAD R5, R4, R31, R29 ;  /* 0x0000001f04057224 */ /* 0x000fe400078e021d */
[----:B------:R-:W-:-:S03]  /*19c0*/  IMAD.MOV.U32 R20, RZ, RZ, 0x1 ;  /* 0x00000001ff147424 */ /* 0x000fc600078e00ff */
[----:B------:R-:W-:Y:S02]  /*19d0*/  SEL R4, R5, R6, !P4 ;  /* 0x0000000605047207 */ /* 0x000fe40006000000 */
[----:B------:R-:W-:Y:S01]  /*19e0*/  SEL R6, R6, R5, !P4 ;  /* 0x0000000506067207 */ /* 0x000fe20006000000 */
[----:B------:R-:W-:-:S07]  /*19f0*/  IMAD.MOV.U32 R5, RZ, RZ, R36 ;  /* 0x000000ffff057224 */ /* 0x000fce00078e0024 */
.L_x_13:
[----:B------:R-:W-:Y:S05]  /*1a00*/  @!P2 BRA `(.L_x_16) ;  /* 0x00000000000ca947 */ /* 0x000fea0003800000 */
[----:B------:R-:W-:Y:S01]  /*1a10*/  UCGABAR_WAIT ;  /* 0x0000000000007dc7 */ /* 0x000fe20008000000 */
[----:B------:R-:W-:Y:S01]  /*1a20*/  CCTL.IVALL ;  /* 0x00000000ff00798f */ /* 0x000fe20002000000 */
[----:B------:R-:W-:Y:S05]  /*1a30*/  BRA `(.L_x_17) ;  /* 0x0000000000047947 */ /* 0x000fea0003800000 */
.L_x_16:
[----:B------:R-:W-:Y:S06]  /*1a40*/  BAR.SYNC.DEFER_BLOCKING 0x0 ;  /* 0x0000000000007b1d */ /* 0x000fec0000010000 */
.L_x_17:
[----:B------:R-:W-:Y:S05]  /*1a50*/  @!P3 BRA `(.L_x_18) ;  /* 0x0000004000c8b947 */ /* 0x000fea0003800000 */
[----:B------:R-:W-:-:S13]  /*1a60*/  ISETP.GT.U32.AND P0, PT, R40, 0x1, PT ;  /* 0x000000012800780c */ /* 0x000fda0003f04070 */
[----:B------:R-:W-:Y:S05]  /*1a70*/  @P0 EXIT ;  /* 0x000000000000094d */ /* 0x000fea0003800000 */
.L_x_19:
[----:B------:R-:W-:-:S08]  /*1a80*/  NOP ;  /* 0x0000000000007918 */ /* 0x000fd00000000000 */
[----:B------:R-:W0:Y:S02]  /*1a90*/  USETMAXREG.TRY_ALLOC.CTAPOOL UP0, 0xe8 ;  /* 0x000000e8000079c8 */ /* 0x000e240008000600 */
[----:B0-----:R-:W-:-:S13]  /*1aa0*/  PLOP3.LUT P0, PT, PT, PT, UP0, 0x80, 0x0 ;  /* 0x000000000000781c */ /* 0x001fda0003f0f008 */
[----:B------:R-:W-:Y:S05]  /*1ab0*/  @!P0 BRA `(.L_x_19) ;  /* 0xfffffffc00f08947 */ /* 0x000fea000383ffff */
[----:B------:R-:W-:-:S13]  /*1ac0*/  LOP3.LUT P0, RZ, R20, 0xff, RZ, 0xc0, !PT ;  /* 0x000000ff14ff7812 */ /* 0x000fda000780c0ff */
[----:B------:R-:W-:Y:S05]  /*1ad0*/  @!P0 EXIT ;  /* 0x000000000000894d */ /* 0x000fea0003800000 */
[----:B------:R-:W0:Y:S01]  /*1ae0*/  S2UR UR6, SR_CgaCtaId ;  /* 0x00000000000679c3 */ /* 0x000e220000008800 */
[CC--:B------:R-:W-:Y:S01]  /*1af0*/  LEA.HI R11, R19.reuse, R10.reuse, RZ, 0x2 ;  /* 0x0000000a130b7211 */ /* 0x0c0fe200078f10ff */
[----:B------:R-:W-:Y:S01]  /*1b00*/  UIADD3 UR7, UR15, -0x1, URZ ;  /* 0xffffffff0f077890 */ /* 0x000fe2000fffe03f */
[----:B------:R-:W-:Y:S01]  /*1b10*/  LEA.HI R19, R19, R10, RZ, 0x5 ;  /* 0x0000000a13137211 */ /* 0x000fe200078f28ff */
[----:B------:R-:W-:Y:S01]  /*1b20*/  UMOV UR12, 0x400 ;  /* 0x00000400000c7882 */ /* 0x000fe20000000000 */
[--C-:B------:R-:W-:Y:S01]  /*1b30*/  SHF.R.S32.HI R16, RZ, 0x2, R11.reuse ;  /* 0x00000002ff107819 */ /* 0x100fe2000001140b */
[----:B------:R-:W-:Y:S01]  /*1b40*/  UISETP.LT.AND UP0, UPT, UR13, 0x1, UPT ;  /* 0x000000010d00788c */ /* 0x000fe2000bf01270 */
[----:B------:R-:W-:Y:S01]  /*1b50*/  SHF.R.S32.HI R17, RZ, 0x1f, R11 ;  /* 0x0000001fff117819 */ /* 0x000fe2000001140b */
[----:B------:R-:W-:Y:S01]  /*1b60*/  USHF.L.U32 UR22, UR13, 0x1, URZ ;  /* 0x000000010d167899 */ /* 0x000fe2000800063f */
[----:B------:R-:W-:Y:S01]  /*1b70*/  SHF.R.S32.HI R19, RZ, 0x5, R19 ;  /* 0x00000005ff137819 */ /* 0x000fe20000011413 */
[----:B------:R-:W-:Y:S01]  /*1b80*/  USEL UR14, UR13, 0x1, UP0 ;  /* 0x000000010d0e7887 */ /* 0x000fe20008000000 */
[----:B------:R-:W-:Y:S01]  /*1b90*/  LEA.HI R17, R17, R16, RZ, 0x3 ;  /* 0x0000001011117211 */ /* 0x000fe200078f18ff */
[----:B------:R-:W-:Y:S01]  /*1ba0*/  UISETP.NE.AND UP0, UPT, UR7, URZ, UPT ;  /* 0x0000003f0700728c */ /* 0x000fe2000bf05270 */
[----:B------:R-:W-:Y:S01]  /*1bb0*/  LOP3.LUT R11, R11, 0xfffffffc, RZ, 0xc0, !PT ;  /* 0xfffffffc0b0b7812 */ /* 0x000fe200078ec0ff */
[----:B------:R-:W-:Y:S01]  /*1bc0*/  UIADD3 UR14, -UR14, UR13, URZ ;  /* 0x0000000d0e0e7290 */ /* 0x000fe2000fffe13f */
[----:B------:R-:W-:Y:S01]  /*1bd0*/  LOP3.LUT R17, R17, 0xfffffff8, RZ, 0xc0, !PT ;  /* 0xfffffff811117812 */ /* 0x000fe200078ec0ff */
[----:B------:R-:W-:Y:S01]  /*1be0*/  USEL UR9, URZ, 0x1, UP0 ;  /* 0x000000013f097887 */ /* 0x000fe20008000000 */
[----:B------:R-:W-:Y:S01]  /*1bf0*/  LOP3.LUT R86, R7, 0x1, RZ, 0xfc, !PT ;  /* 0x0000000107567812 */ /* 0x000fe200078efcff */
[----:B------:R-:W-:-:S02]  /*1c00*/  IMAD.IADD R20, R10, 0x1, -R11 ;  /* 0x000000010a147824 */ /* 0x000fc400078e0a0b */
[----:B------:R-:W-:Y:S02]  /*1c10*/  IMAD.IADD R16, R16, 0x1, -R17 ;  /* 0x0000000110107824 */ /* 0x000fe400078e0a11 */
[----:B------:R-:W-:Y:S01]  /*1c20*/  IMAD.U32 R87, RZ, RZ, UR9 ;  /* 0x00000009ff577e24 */ /* 0x000fe2000f8e00ff */
[----:B0-----:R-:W-:Y:S02]  /*1c30*/  ULEA UR12, UR6, UR12, 0x18 ;  /* 0x0000000c060c7291 */ /* 0x001fe4000f8ec03f */
[--C-:B------:R-:W-:Y:S01]  /*1c40*/  SHF.R.S32.HI R17, RZ, 0x1f, R16.reuse ;  /* 0x0000001fff117819 */ /* 0x100fe20000011410 */
[----:B------:R-:W-:Y:S01]  /*1c50*/  USHF.L.U32 UR6, UR7, 0x3, URZ ;  /* 0x0000000307067899 */ /* 0x000fe2000800063f */
[C-C-:B------:R-:W-:Y:S01]  /*1c60*/  IMAD R21, R19.reuse, -0x10, -R16.reuse ;  /* 0xfffffff013157824 */ /* 0x140fe200078e0a10 */
[----:B------:R-:W-:Y:S02]  /*1c70*/  UIADD3 UR7, UR12, 0x480, URZ ;  /* 0x000004800c077890 */ /* 0x000fe4000fffe03f */
[----:B------:R-:W-:Y:S01]  /*1c80*/  ULOP3.LUT UR6, UR6, 0x8, URZ, 0xc0, !UPT ;  /* 0x0000000806067892 */ /* 0x000fe2000f8ec03f */
[----:B------:R-:W-:Y:S01]  /*1c90*/  IMAD.WIDE R10, R19, 0x10, R16 ;  /* 0x00000010130a7825 */ /* 0x000fe200078e0210 */
[----:B------:R-:W-:-:S02]  /*1ca0*/  UIADD3 UR8, UR12, 0x1c480, URZ ;  /* 0x0001c4800c087890 */ /* 0x000fc4000fffe03f */
[----:B------:R-:W-:Y:S02]  /*1cb0*/  USHF.R.U32.HI UR7, URZ, 0x4, UR7 ;  /* 0x000000043f077899 */ /* 0x000fe40008011607 */
[----:B------:R-:W-:Y:S02]  /*1cc0*/  USHF.R.U32.HI UR8, URZ, 0x4, UR8 ;  /* 0x000000043f087899 */ /* 0x000fe40008011608 */
[----:B------:R-:W-:Y:S02]  /*1cd0*/  ULOP3.LUT UR24, UR6, 0x8, URZ, 0x3c, !UPT ;  /* 0x0000000806187892 */ /* 0x000fe4000f8e3c3f */
[----:B------:R-:W-:Y:S02]  /*1ce0*/  ULOP3.LUT UR16, UR6, 0x18, URZ, 0x3c, !UPT ;  /* 0x0000001806107892 */ /* 0x000fe4000f8e3c3f */
[----:B------:R-:W-:Y:S01]  /*1cf0*/  UIADD3 UR23, UR12, 0x390, URZ ;  /* 0x000003900c177890 */ /* 0x000fe2000fffe03f */
[----:B------:R-:W-:Y:S01]  /*1d00*/  ULDC UR6, c[0x0][0x284] ;  /* 0x0000a10000067ab9 */ /* 0x000fe20000000800 */
[----:B------:R-:W-:Y:S01]  /*1d10*/  ULOP3.LUT UR7, UR7, 0x3fff, URZ, 0xc0, !UPT ;  /* 0x00003fff07077892 */ /* 0x000fe2000f8ec03f */
[----:B------:R-:W-:Y:S01]  /*1d20*/  VIADD R21, R21, UR6 ;  /* 0x0000000615157c36 */ /* 0x000fe20008000000 */
[----:B------:R-:W-:-:S02]  /*1d30*/  ULOP3.LUT UR8, UR8, 0x3fff, URZ, 0xc0, !UPT ;  /* 0x00003fff08087892 */ /* 0x000fc4000f8ec03f */
[----:B------:R-:W-:Y:S02]  /*1d40*/  ULEA UR15, UR15, UR23, 0x3 ;  /* 0x000000170f0f7291 */ /* 0x000fe4000f8e183f */
[----:B------:R-:W-:Y:S02]  /*1d50*/  ULOP3.LUT UR17, UR7, 0x10000, URZ, 0xfc, !UPT ;  /* 0x0001000007117892 */ /* 0x000fe4000f8efc3f */
[----:B------:R-:W-:-:S12]  /*1d60*/  ULOP3.LUT UR18, UR8, 0x10000, URZ, 0xfc, !UPT ;  /* 0x0001000008127892 */ /* 0x000fd8000f8efc3f */
.L_x_110:
[----:B------:R-:W-:Y:S01]  /*1d70*/  SHF.L.U32 R16, R87, 0x1f, RZ ;  /* 0x0000001f57107819 */ /* 0x000fe200000006ff */
[----:B------:R-:W0:Y:S01]  /*1d80*/  LDC R17, c[0x0][0x28c] ;  /* 0x0000a300ff117b82 */ /* 0x000e220000000800 */
[----:B------:R-:W-:Y:S01]  /*1d90*/  UMOV UR6, URZ ;  /* 0x0000003f00067c82 */ /* 0x000fe20008000000 */
[----:B------:R-:W-:Y:S01]  /*1da0*/  UMOV UR19, UR5 ;  /* 0x0000000500137c82 */ /* 0x000fe20008000000 */
[----:B-1----:R-:W1:Y:S01]  /*1db0*/  SYNCS.PHASECHK.TRANS64.TRYWAIT P0, [UR15+-0x8], R16 ;  /* 0xfffff810ff0075a7 */ /* 0x002e62000800014f */
[----:B0-----:R-:W-:Y:S01]  /*1dc0*/  ISETP.GE.AND P1, PT, R17, 0x1, PT ;  /* 0x000000011100780c */ /* 0x001fe20003f26270 */
[----:B-1234-:R-:W-:-:S12]  /*1dd0*/  @!P0 BRA `(.L_x_20) ;  /* 0x0000006c00848947 */ /* 0x01efd80003800000 */
.L_x_184:
[----:B------:R-:W-:Y:S01]  /*1de0*/  UMOV UR7, URZ ;  /* 0x0000003f00077c82 */ /* 0x000fe20008000000 */
[----:B------:R-:W-:Y:S01]  /*1df0*/  UMOV UR8, URZ ;  /* 0x0000003f00087c82 */ /* 0x000fe20008000000 */
[----:B------:R-:W-:Y:S02]  /*1e00*/  CS2R R22, SRZ ;  /* 0x0000000000167805 */ /* 0x000fe4000001ff00 */
[----:B------:R-:W-:Y:S02]  /*1e10*/  CS2R R56, SRZ ;  /* 0x0000000000387805 */ /* 0x000fe4000001ff00 */
[----:B------:R-:W-:Y:S02]  /*1e20*/  CS2R R58, SRZ ;  /* 0x00000000003a7805 */ /* 0x000fe4000001ff00 */
[----:B------:R-:W-:Y:S02]  /*1e30*/  CS2R R60, SRZ ;  /* 0x00000000003c7805 */ /* 0x000fe4000001ff00 */
[----:B------:R-:W-:-:S02]  /*1e40*/  CS2R R62, SRZ ;  /* 0x00000000003e7805 */ /* 0x000fc4000001ff00 */
[----:B------:R-:W-:Y:S02]  /*1e50*/  CS2R R64, SRZ ;  /* 0x0000000000407805 */ /* 0x000fe4000001ff00 */
        /* <DEDUP_REMOVED lines=9> */
[----:B------:R-:W-:Y:S01]  /*1ef0*/  CS2R R84, SRZ ;  /* 0x0000000000547805 */ /* 0x000fe2000001ff00 */
[----:B------:R-:W-:Y:S01]  /*1f00*/  IMAD.U32 R88, RZ, RZ, UR4 ;  /* 0x00000004ff587e24 */ /* 0x000fe2000f8e00ff */
        /* <DEDUP_REMOVED lines=15> */
[----:B------:R-:W-:Y:S01]  /*2000*/  CS2R R54, SRZ ;  /* 0x0000000000367805 */ /* 0x000fe2000001ff00 */
[----:B------:R-:W-:Y:S06]  /*2010*/  @!P1 BRA `(.L_x_21) ;  /* 0x0000000400449947 */ /* 0x000fec0003800000 */
[----:B------:R-:W-:-:S13]  /*2020*/  ISETP.NE.AND P1, PT, R86, 0x3, PT ;  /* 0x000000035600780c */ /* 0x000fda0003f25270 */
[----:B------:R-:W-:Y:S05]  /*2030*/  @!P1 BRA `(.L_x_22) ;  /* 0x0000000000049947 */ /* 0x000fea0003800000 */
[----:B------:R-:W-:Y:S01]  /*2040*/  BPT.TRAP 0x1 ;  /* 0x000000040000795c */ /* 0x000fe20000300000 */
.L_x_22:
[----:B------:R-:W-:Y:S01]  /*2050*/  ULEA UR6, UR5, UR12, 0x3 ;  /* 0x0000000c05067291 */ /* 0x000fe2000f8e183f */
[----:B0-----:R-:W-:-:S05]  /*2060*/  IMAD.U32 R16, RZ, RZ, UR4 ;  /* 0x00000004ff107e24 */ /* 0x001fca000f8e00ff */
[----:B------:R-:W-:-:S04]  /*2070*/  SHF.L.U32 R16, R16, 0x1f, RZ ;  /* 0x0000001f10107819 */ /* 0x000fc800000006ff */
[----:B------:R0:W1:Y:S01]  /*2080*/  SYNCS.PHASECHK.TRANS64.TRYWAIT P0, [UR6], R16 ;  /* 0x00000010ff0075a7 */ /* 0x0000620008000146 */
[----:B------:R-:W-:Y:S05]  /*2090*/  @!P1 BRA `(.L_x_23) ;  /* 0x0000000000049947 */ /* 0x000fea0003800000 */
[----:B------:R-:W-:Y:S01]  /*20a0*/  BPT.TRAP 0x1 ;  /* 0x000000040000795c */ /* 0x000fe20000300000 */
.L_x_23:
[----:B-1----:R-:W-:Y:S05]  /*20b0*/  @P0 BRA `(.L_x_24) ;  /* 0x0000000000080947 */ /* 0x002fea0003800000 */
[----:B------:R-:W1:Y:S02]  /*20c0*/  SYNCS.PHASECHK.TRANS64.TRYWAIT P0, [UR6], R16 ;  /* 0x00000010ff0075a7 */ /* 0x000e640008000146 */
[----:B-1----:R-:W-:Y:S05]  /*20d0*/  @!P0 BRA `(.L_x_25) ;  /* 0x0000006800dc8947 */ /* 0x002fea0003800000 */
.L_x_24:
[----:B------:R-:W-:Y:S01]  /*20e0*/  ULDC UR7, c[0x0][0x50c] ;  /* 0x0001430000077ab9 */ /* 0x000fe20000000800 */
[----:B------:R-:W-:Y:S01]  /*20f0*/  ULEA UR8, UR5, UR17, 0x7 ;  /* 0x0000001105087291 */ /* 0x000fe2000f8e383f */
[----:B------:R-:W-:Y:S01]  /*2100*/  WARPGROUP.ARRIVE ;  /* 0x00000000000079c5 */ /* 0x000fe20000000000 */
[----:B------:R-:W-:Y:S01]  /*2110*/  UISETP.NE.AND UP0, UPT, UR7, 0x1, UPT ;  /* 0x000000010700788c */ /* 0x000fe2000bf05270 */
[----:B------:R-:W-:Y:S01]  /*2120*/  CS2R R22, SRZ ;  /* 0x0000000000167805 */ /* 0x000fe2000001ff00 */
[----:B------:R-:W-:Y:S01]  /*2130*/  ULEA UR10, UR5, UR18, 0x7 ;  /* 0x00000012050a7291 */ /* 0x000fe2000f8e383f */
[----:B------:R-:W-:Y:S01]  /*2140*/  CS2R R56, SRZ ;  /* 0x0000000000387805 */ /* 0x000fe2000001ff00 */
[----:B------:R-:W-:Y:S01]  /*2150*/  USEL UR7, URZ, 0x1, UP0 ;  /* 0x000000013f077887 */ /* 0x000fe20008000000 */
[----:B------:R-:W-:Y:S01]  /*2160*/  CS2R R58, SRZ ;  /* 0x00000000003a7805 */ /* 0x000fe2000001ff00 */
[----:B------:R-:W-:Y:S01]  /*2170*/  UMOV UR9, 0xc0000010 ;  /* 0xc000001000097882 */ /* 0x000fe20000000000 */
[----:B------:R-:W-:Y:S01]  /*2180*/  UMOV UR11, 0xc0000010 ;  /* 0xc0000010000b7882 */ /* 0x000fe20000000000 */
[----:B------:R-:W-:Y:S01]  /*2190*/  UMOV UR6, 0x1 ;  /* 0x0000000100067882 */ /* 0x000fe20000000000 */
[----:B------:R-:W-:-:S02]  /*21a0*/  CS2R R60, SRZ ;  /* 0x00000000003c7805 */ /* 0x000fc4000001ff00 */
[----:B------:R-:W-:Y:S01]  /*21b0*/  ISETP.NE.AND P0, PT, RZ, UR7, PT ;  /* 0x00000007ff007c0c */ /* 0x000fe2000bf05270 */
[----:B------:R-:W-:Y:S01]  /*21c0*/  QGMMA.64x64x32.F32.E5M2.E5M2 R24, gdesc[UR8], RZ, !UPT, gsb0 ;  /* 0x00e00000081879f3 */ /* 0x000fe2000c0038ff */
        /* <DEDUP_REMOVED lines=11> */
[----:B------:R-:W-:Y:S01]  /*2280*/  CS2R R84, SRZ ;  /* 0x0000000000547805 */ /* 0x000fe2000001ff00 */
[----:B------:R-:W-:Y:S06]  /*2290*/  @!P0 BRA `(.L_x_26) ;  /* 0x0000000000888947 */ /* 0x000fec0003800000 */
[----:B------:R-:W-:Y:S02]  /*22a0*/  WARPGROUP.DEPBAR.LE gsb0, 0x0 ;  /* 0x00008000000079c5 */ /* 0x000fe40000010000 */
[----:B------:R-:W-:-:S01]  /*22b0*/  FADD R85, RZ, R24 ;  /* 0x00000018ff557221 */ /* 0x000fc20000000000 */
[----:B------:R-:W-:Y:S01]  /*22c0*/  FADD R84, RZ, R25 ;  /* 0x00000019ff547221 */ /* 0x000fe20000000000 */
        /* <DEDUP_REMOVED lines=30> */
[----:B------:R-:W-:-:S06]  /*24b0*/  UMOV UR6, URZ ;  /* 0x0000003f00067c82 */ /* 0x000fcc0008000000 */
.L_x_26:
[----:B------:R-:W-:-:S04]  /*24c0*/  UIADD3 UR19, UR5, 0x1, URZ ;  /* 0x0000000105137890 */ /* 0x000fc8000fffe03f */
[----:B------:R-:W-:-:S04]  /*24d0*/  UISETP.NE.AND UP0, UPT, UR19, 0x38, UPT ;  /* 0x000000381300788c */ /* 0x000fc8000bf05270 */
[----:B------:R-:W-:Y:S02]  /*24e0*/  USEL UR8, URZ, 0x1, UP0 ;  /* 0x000000013f087887 */ /* 0x000fe40008000000 */
[----:B------:R-:W-:Y:S02]  /*24f0*/  USEL UR19, UR19, URZ, UP0 ;  /* 0x0000003f13137287 */ /* 0x000fe40008000000 */
[----:B------:R-:W-:-:S06]  /*2500*/  ULOP3.LUT UR8, UR4, UR8, URZ, 0x3c, !UPT ;  /* 0x0000000804087292 */ /* 0x000fcc000f8e3c3f */
[----:B------:R-:W-:Y:S01]  /*2510*/  IMAD.U32 R88, RZ, RZ, UR8 ;  /* 0x00000008ff587e24 */ /* 0x000fe2000f8e00ff */
[----:B------:R-:W-:-:S06]  /*2520*/  UMOV UR8, 0x1 ;  /* 0x0000000100087882 */ /* 0x000fcc0000000000 */
.L_x_21:
[----:B------:R-:W-:-:S06]  /*2530*/  UISETP.GE.AND UP0, UPT, UR14, 0x1, UPT ;  /* 0x000000010e00788c */ /* 0x000fcc000bf06270 */
[----:B------:R-:W-:-:S13]  /*2540*/  PLOP3.LUT P0, PT, PT, PT, UP0, 0x80, 0x0 ;  /* 0x000000000000781c */ /* 0x000fda0003f0f008 */
[----:B------:R-:W-:Y:S05]  /*2550*/  @!P0 BRA `(.L_x_27) ;  /* 0x0000000400548947 */ /* 0x000fea0003800000 */
[----:B01----:R-:W-:Y:S01]  /*2560*/  IMAD.U32 R16, RZ, RZ, UR14 ;  /* 0x0000000eff107e24 */ /* 0x003fe2000f8e00ff */
[----:B------:R-:W-:Y:S01]  /*2570*/  ULDC UR25, c[0x0][0x50c] ;  /* 0x0001430000197ab9 */ /* 0x000fe20000000800 */
[----:B------:R-:W-:-:S07]  /*2580*/  IMAD.U32 R17, RZ, RZ, UR5 ;  /* 0x00000005ff117e24 */ /* 0x000fce000f8e00ff */
.L_x_35:
[----:B------:R-:W-:-:S13]  /*2590*/  ISETP.NE.AND P1, PT, R86, 0x3, PT ;  /* 0x000000035600780c */ /* 0x000fda0003f25270 */
[----:B------:R-:W-:Y:S05]  /*25a0*/  @!P1 BRA `(.L_x_28) ;  /* 0x0000000000049947 */ /* 0x000fea0003800000 */
[----:B------:R-:W-:Y:S01]  /*25b0*/  BPT.TRAP 0x1 ;  /* 0x000000040000795c */ /* 0x000fe20000300000 */
.L_x_28:
[----:B------:R-:W-:Y:S01]  /*25c0*/  ULEA UR9, UR19, UR12, 0x3 ;  /* 0x0000000c13097291 */ /* 0x000fe2000f8e183f */
[----:B------:R-:W-:-:S08]  /*25d0*/  SHF.L.U32 R18, R88, 0x1f, RZ ;  /* 0x0000001f58127819 */ /* 0x000fd000000006ff */
[----:B------:R0:W1:Y:S01]  /*25e0*/  SYNCS.PHASECHK.TRANS64.TRYWAIT P0, [UR9], R18 ;  /* 0x00000012ff0075a7 */ /* 0x0000620008000149 */
[----:B------:R-:W-:Y:S05]  /*25f0*/  @!P1 BRA `(.L_x_29) ;  /* 0x0000000000049947 */ /* 0x000fea0003800000 */
[----:B------:R-:W-:Y:S01]  /*2600*/  BPT.TRAP 0x1 ;  /* 0x000000040000795c */ /* 0x000fe20000300000 */
.L_x_29:
[----:B-1----:R-:W-:Y:S05]  /*2610*/  @P0 BRA `(.L_x_30) ;  /* 0x0000000000080947 */ /* 0x002fea0003800000 */
[----:B------:R-:W1:Y:S02]  /*2620*/  SYNCS.PHASECHK.TRANS64.TRYWAIT P0, [UR9], R18 ;  /* 0x00000012ff0075a7 */ /* 0x000e640008000149 */
[----:B-1----:R-:W-:Y:S05]  /*2630*/  @!P0 BRA `(.L_x_31) ;  /* 0x00000064009c8947 */ /* 0x002fea0003800000 */
.L_x_30:
[----:B------:R-:W-:Y:S01]  /*2640*/  UISETP.NE.AND UP0, UPT, UR7, URZ, UPT ;  /* 0x0000003f0700728c */ /* 0x000fe2000bf05270 */
[----:B------:R-:W-:Y:S01]  /*2650*/  WARPGROUP.ARRIVE ;  /* 0x00000000000079c5 */ /* 0x000fe20000000000 */
[----:B------:R-:W-:Y:S02]  /*2660*/  ULEA UR10, UR19, UR18, 0x7 ;  /* 0x00000012130a7291 */ /* 0x000fe4000f8e383f */
[----:B------:R-:W-:Y:S01]  /*2670*/  USEL UR8, UR8, URZ, !UP0 ;  /* 0x0000003f08087287 */ /* 0x000fe2000c000000 */
[----:B------:R-:W-:Y:S01]  /*2680*/  UMOV UR9, 0xc0000010 ;  /* 0xc000001000097882 */ /* 0x000fe20000000000 */
[----:B------:R-:W-:Y:S02]  /*2690*/  UMOV UR11, 0xc0000010 ;  /* 0xc0000010000b7882 */ /* 0x000fe40000000000 */
[----:B------:R-:W-:Y:S02]  /*26a0*/  UISETP.NE.U32.AND UP0, UPT, UR8, URZ, UPT ;  /* 0x0000003f0800728c */ /* 0x000fe4000bf05070 */
[----:B------:R-:W-:-:S02]  /*26b0*/  ULEA UR8, UR19, UR17, 0x7 ;  /* 0x0000001113087291 */ /* 0x000fc4000f8e383f */
[----:B------:R-:W-:-:S07]  /*26c0*/  UIADD3 UR6, UR6, 0x1, URZ ;  /* 0x0000000106067890 */ /* 0x000fce000fffe03f */
[----:B------:R-:W-:Y:S01]  /*26d0*/  QGMMA.64x64x32.F32.E5M2.E5M2 R24, gdesc[UR8], R24, UP0, gsb0 ;  /* 0x00e00000081879f3 */ /* 0x000fe2000b803818 */
[----:B------:R-:W-:-:S04]  /*26e0*/  UISETP.NE.AND UP0, UPT, UR6, UR25, UPT ;  /* 0x000000190600728c */ /* 0x000fc8000bf05270 */
[----:B------:R-:W-:-:S06]  /*26f0*/  USEL UR7, URZ, 0x1, UP0 ;  /* 0x000000013f077887 */ /* 0x000fcc0008000000 */
[----:B------:R-:W-:Y:S01]  /*2700*/  ISETP.NE.AND P0, PT, RZ, UR7, PT ;  /* 0x00000007ff007c0c */ /* 0x000fe2000bf05270 */
[----:B------:R-:W-:-:S12]  /*2710*/  WARPGROUP.DEPBAR.LE gsb0, 0x1 ;  /* 0x00008000000079c5 */ /* 0x000fd80000010100 */
[----:B------:R-:W-:Y:S05]  /*2720*/  @!P0 BRA `(.L_x_32) ;  /* 0x0000000000888947 */ /* 0x000fea0003800000 */
[----:B------:R-:W-:Y:S02]  /*2730*/  WARPGROUP.DEPBAR.LE gsb0, 0x0 ;  /* 0x00008000000079c5 */ /* 0x000fe40000010000 */
[----:B------:R-:W-:-:S01]  /*2740*/  FADD R85, R24, R85 ;  /* 0x0000005518557221 */ /* 0x000fc20000000000 */
[----:B------:R-:W-:Y:S01]  /*2750*/  FADD R84, R25, R84 ;  /* 0x0000005419547221 */ /* 0x000fe20000000000 */
        /* <DEDUP_REMOVED lines=30> */
[----:B------:R-:W-:-:S06]  /*2940*/  UMOV UR6, URZ ;  /* 0x0000003f00067c82 */ /* 0x000fcc0008000000 */
.L_x_32:
[----:B------:R-:W-:Y:S05]  /*2950*/  @!P1 BRA `(.L_x_33) ;  /* 0x0000000000049947 */ /* 0x000fea0003800000 */
[----:B------:R-:W-:Y:S01]  /*2960*/  BPT.TRAP 0x1 ;  /* 0x000000040000795c */ /* 0x000fe20000300000 */
.L_x_33:
[----:B------:R-:W-:-:S13]  /*2970*/  ISETP.NE.AND P0, PT, R13, RZ, PT ;  /* 0x000000ff0d00720c */ /* 0x000fda0003f05270 */
[----:B01----:R-:W-:-:S05]  /*2980*/  @P0 LEA R18, R17, UR12, 0x3 ;  /* 0x0000000c11120c11 */ /* 0x003fca000f8e18ff */
[----:B------:R-:W-:-:S05]  /*2990*/  @P0 VIADD R19, R18, 0x1c0 ;  /* 0x000001c012130836 */ /* 0x000fca0000000000 */
[----:B------:R-:W-:-:S04]  /*29a0*/  @P0 PRMT R19, R12, 0x654, R19 ;  /* 0x000006540c130816 */ /* 0x000fc80000000013 */
[----:B------:R0:W-:Y:S01]  /*29b0*/  @P0 SYNCS.ARRIVE.TRANS64.RED.A1T0 RZ, [R19+URZ], RZ ;  /* 0x000000ff13ff09a7 */ /* 0x0001e2000810043f */
[----:B------:R-:W-:-:S13]  /*29c0*/  ISETP.GT.U32.AND P0, PT, R7, 0x1, PT ;  /* 0x000000010700780c */ /* 0x000fda0003f04070 */
[----:B0-----:R-:W-:Y:S05]  /*29d0*/  @P0 BRA `(.L_x_34) ;  /* 0x0000000000040947 */ /* 0x001fea0003800000 */
[----:B------:R-:W-:Y:S01]  /*29e0*/  BPT.TRAP 0x1 ;  /* 0x000000040000795c */ /* 0x000fe20000300000 */
.L_x_34:
[----:B------:R-:W-:Y:S01]  /*29f0*/  UIADD3 UR19, UR19, 0x1, URZ ;  /* 0x0000000113137890 */ /* 0x000fe2000fffe03f */
[C---:B------:R-:W-:Y:S01]  /*2a00*/  ISETP.GT.AND P1, PT, R16.reuse, 0x1, PT ;  /* 0x000000011000780c */ /* 0x040fe20003f24270 */
[----:B------:R-:W-:Y:S02]  /*2a10*/  VIADD R17, R17, 0x1 ;  /* 0x0000000111117836 */ /* 0x000fe40000000000 */
[----:B------:R-:W-:Y:S01]  /*2a20*/  UISETP.NE.AND UP0, UPT, UR19, 0x38, UPT ;  /* 0x000000381300788c */ /* 0x000fe2000bf05270 */
[----:B------:R-:W-:Y:S02]  /*2a30*/  VIADD R16, R16, 0xffffffff ;  /* 0xffffffff10107836 */ /* 0x000fe40000000000 */
[C---:B------:R-:W-:Y:S01]  /*2a40*/  ISETP.NE.AND P0, PT, R17.reuse, 0x38, PT ;  /* 0x000000381100780c */ /* 0x040fe20003f05270 */
[----:B------:R-:W-:Y:S02]  /*2a50*/  USEL UR8, URZ, 0x1, UP0 ;  /* 0x000000013f087887 */ /* 0x000fe40008000000 */
[----:B------:R-:W-:Y:S01]  /*2a60*/  USEL UR19, UR19, URZ, UP0 ;  /* 0x0000003f13137287 */ /* 0x000fe20008000000 */
[----:B------:R-:W-:-:S03]  /*2a70*/  SEL R17, R17, RZ, P0 ;  /* 0x000000ff11117207 */ /* 0x000fc60000000000 */
[----:B------:R-:W-:Y:S01]  /*2a80*/  LOP3.LUT R88, R88, UR8, RZ, 0x3c, !PT ;  /* 0x0000000858587c12 */ /* 0x000fe2000f8e3cff */
[----:B------:R-:W-:Y:S01]  /*2a90*/  UMOV UR8, 0x1 ;  /* 0x0000000100087882 */ /* 0x000fe20000000000 */
[----:B------:R-:W-:Y:S06]  /*2aa0*/  @P1 BRA `(.L_x_35) ;  /* 0xfffffff800b81947 */ /* 0x000fec000383ffff */
.L_x_27:
[----:B------:R-:W-:Y:S01]  /*2ab0*/  UISETP.NE.AND UP0, UPT, UR6, URZ, UPT ;  /* 0x0000003f0600728c */ /* 0x000fe2000bf05270 */
[----:B01----:R-:W0:Y:S01]  /*2ac0*/  LDC R16, c[0x0][0x28c] ;  /* 0x0000a300ff107b82 */ /* 0x003e220000000800 */
[----:B------:R-:W-:Y:S02]  /*2ad0*/  IMAD.U32 R17, RZ, RZ, UR24 ;  /* 0x00000018ff117e24 */ /* 0x000fe4000f8e00ff */
[----:B------:R-:W-:-:S06]  /*2ae0*/  USEL UR6, URZ, 0x1, !UP0 ;  /* 0x000000013f067887 */ /* 0x000fcc000c000000 */
[----:B------:R-:W-:-:S13]  /*2af0*/  ISETP.NE.AND P0, PT, RZ, UR6, PT ;  /* 0x00000006ff007c0c */ /* 0x000fda000bf05270 */
[----:B------:R-:W-:Y:S05]  /*2b00*/  @!P0 BRA `(.L_x_36) ;  /* 0x0000000000848947 */ /* 0x000fea0003800000 */
[----:B------:R-:W-:Y:S02]  /*2b10*/  WARPGROUP.DEPBAR.LE gsb0, 0x0 ;  /* 0x00008000000079c5 */ /* 0x000fe40000010000 */
[----:B------:R-:W-:Y:S01]  /*2b20*/  FADD R85, R24, R85 ;  /* 0x0000005518557221 */ /* 0x000fe20000000000 */
        /* <DEDUP_REMOVED lines=30> */
[----:B------:R-:W-:-:S07]  /*2d10*/  FADD R22, R22, R55 ;  /* 0x0000003716167221 */ /* 0x000fce0000000000 */
.L_x_36:
[----:B0-----:R-:W-:Y:S01]  /*2d20*/  ISETP.GE.AND P0, PT, R16, 0x1, PT ;  /* 0x000000011000780c */ /* 0x001fe20003f06270 */
[----:B------:R0:W-:Y:S01]  /*2d30*/  SYNCS.ARRIVE.TRANS64.A1T0 RZ, [R17+UR23], RZ ;  /* 0x000000ff11ff79a7 */ /* 0x0001e20008100017 */
[----:B------:R-:W-:-:S11]  /*2d40*/  WARPGROUP.DEPBAR.LE gsb0, 0x0 ;  /* 0x00008000000079c5 */ /* 0x000fd60000010000 */
[----:B------:R-:W-:Y:S05]  /*2d50*/  @!P0 BRA `(.L_x_37) ;  /* 0x0000000000488947 */ /* 0x000fea0003800000 */
[----:B------:R-:W-:-:S13]  /*2d60*/  ISETP.NE.AND P0, PT, R86, 0x3, PT ;  /* 0x000000035600780c */ /* 0x000fda0003f05270 */
[----:B------:R-:W-:Y:S05]  /*2d70*/  @!P0 BRA `(.L_x_38) ;  /* 0x0000000000048947 */ /* 0x000fea0003800000 */
[----:B------:R-:W-:Y:S01]  /*2d80*/  BPT.TRAP 0x1 ;  /* 0x000000040000795c */ /* 0x000fe20000300000 */
.L_x_38:
[----:B------:R-:W-:-:S13]  /*2d90*/  ISETP.NE.AND P0, PT, R13, RZ, PT ;  /* 0x000000ff0d00720c */ /* 0x000fda0003f05270 */
[----:B------:R-:W-:-:S05]  /*2da0*/  VOTEU.ANY UP0, P0 ;  /* 0x00000000003f7886 */ /* 0x000fca0000000100 */
[----:B------:R-:W-:-:S06]  /*2db0*/  @UP0 UIADD3 UR6, UR14, UR5, URZ ;  /* 0x000000050e060290 */ /* 0x000fcc000fffe03f */
[----:B------:R-:W-:Y:S02]  /*2dc0*/  IMAD.U32 R16, RZ, RZ, UR6 ;  /* 0x00000006ff107e24 */ /* 0x000fe4000f8e00ff */
[----:B------:R-:W-:-:S03]  /*2dd0*/  IMAD.U32 R19, RZ, RZ, UR6 ;  /* 0x00000006ff137e24 */ /* 0x000fc6000f8e00ff */
[----:B------:R-:W-:-:S05]  /*2de0*/  @P0 SHF.R.U32.HI R16, RZ, 0x3, R16 ;  /* 0x00000003ff100819 */ /* 0x000fca0000011610 */
[----:B0-----:R-:W-:-:S04]  /*2df0*/  @P0 IMAD.WIDE.U32 R16, R16, 0x24924925, RZ ;  /* 0x2492492510100825 */ /* 0x001fc800078e00ff */
[----:B------:R-:W-:-:S05]  /*2e00*/  @P0 IMAD R16, R17, -0x38, R19 ;  /* 0xffffffc811100824 */ /* 0x000fca00078e0213 */
[----:B------:R-:W-:-:S05]  /*2e10*/  @P0 LEA R16, R16, UR12, 0x3 ;  /* 0x0000000c10100c11 */ /* 0x000fca000f8e18ff */
[----:B------:R-:W-:-:S05]  /*2e20*/  @P0 VIADD R17, R16, 0x1c0 ;  /* 0x000001c010110836 */ /* 0x000fca0000000000 */
[----:B------:R-:W-:-:S04]  /*2e30*/  @P0 PRMT R17, R12, 0x654, R17 ;  /* 0x000006540c110816 */ /* 0x000fc80000000011 */
[----:B------:R1:W-:Y:S01]  /*2e40*/  @P0 SYNCS.ARRIVE.TRANS64.RED.A1T0 RZ, [R17+URZ], RZ ;  /* 0x000000ff11ff09a7 */ /* 0x0003e2000810043f */
[----:B------:R-:W-:-:S13]  /*2e50*/  ISETP.GT.U32.AND P0, PT, R7, 0x1, PT ;  /* 0x000000010700780c */ /* 0x000fda0003f04070 */
[----:B-1----:R-:W-:Y:S05]  /*2e60*/  @P0 BRA `(.L_x_37) ;  /* 0x0000000000040947 */ /* 0x002fea0003800000 */
[----:B------:R-:W-:Y:S01]  /*2e70*/  BPT.TRAP 0x1 ;  /* 0x000000040000795c */ /* 0x000fe20000300000 */
.L_x_37:
[----:B------:R-:W-:Y:S01]  /*2e80*/  SHF.L.U32 R16, R87, 0x1f, RZ ;  /* 0x0000001f57107819 */ /* 0x000fe200000006ff */
[----:B------:R-:W-:Y:S01]  /*2e90*/  UIADD3 UR5, UR22, UR5, URZ ;  /* 0x0000000516057290 */ /* 0x000fe2000fffe03f */
[----:B------:R-:W1:Y:S01]  /*2ea0*/  LDC R31, c[0x0][0x288] ;  /* 0x0000a200ff1f7b82 */ /* 0x000e620000000800 */
[----:B------:R-:W-:Y:S01]  /*2eb0*/  UISETP.GE.U32.AND UP1, UPT, UR22, 0x38, UPT ;  /* 0x000000381600788c */ /* 0x000fe2000bf26070 */
[----:B------:R-:W-:Y:S01]  /*2ec0*/  IMAD.SHL.U32 R24, R20, 0x2, RZ ;  /* 0x0000000214187824 */ /* 0x000fe200078e00ff */
[----:B------:R-:W-:Y:S02]  /*2ed0*/  UISETP.GT.U32.AND UP0, UPT, UR5, 0x37, UPT ;  /* 0x000000370500788c */ /* 0x000fe4000bf04070 */
[----:B------:R-:W-:Y:S02]  /*2ee0*/  USHF.R.U32.HI UR6, URZ, 0x3, UR5 ;  /* 0x000000033f067899 */ /* 0x000fe40008011605 */
[----:B------:R-:W-:Y:S01]  /*2ef0*/  UISETP.LT.U32.AND UP0, UPT, UR22, 0x38, UP0 ;  /* 0x000000381600788c */ /* 0x000fe20008701070 */
[----:B------:R-:W4:Y:S01]  /*2f00*/  SYNCS.PHASECHK.TRANS64.TRYWAIT P0, [UR15+0x8], R16 ;  /* 0x00000810ff0075a7 */ /* 0x000f22000800014f */
[----:B------:R-:W-:Y:S01]  /*2f10*/  UIMAD.WIDE.U32 UR6, UR6, 0x24924925, URZ ;  /* 0x24924925060678a5 */ /* 0x000fe2000f8e003f */
[----:B------:R-:W-:Y:S01]  /*2f20*/  SHF.R.S32.HI R25, RZ, 0x1f, R24 ;  /* 0x0000001fff197819 */ /* 0x000fe20000011418 */
[----:B------:R-:W-:-:S02]  /*2f30*/  USEL UR8, URZ, 0x1, !UP0 ;  /* 0x000000013f087887 */ /* 0x000fc4000c000000 */
[----:B------:R-:W-:Y:S02]  /*2f40*/  UIMAD UR5, UR7, -0x38, UR5 ;  /* 0xffffffc8070578a4 */ /* 0x000fe4000f8e0205 */
[----:B------:R-:W-:-:S04]  /*2f50*/  ULOP3.LUT UR4, UR4, UR8, URZ, 0x3c, !UPT ;  /* 0x0000000804047292 */ /* 0x000fc8000f8e3c3f */
[----:B------:R-:W-:Y:S01]  /*2f60*/  @UP1 ULOP3.LUT UR4, UR4, 0x1, UR7, 0x78, !UPT ;  /* 0x0000000104041892 */ /* 0x000fe2000f8e7807 */
[----:B-1--4-:R-:W-:Y:S11]  /*2f70*/  @!P0 BRA `(.L_x_39) ;  /* 0x0000005c00648947 */ /* 0x012ff60003800000 */
.L_x_185:
[----:B------:R-:W-:Y:S01]  /*2f80*/  IMAD.SHL.U32 R33, R4, 0x40, RZ ;  /* 0x0000004004217824 */ /* 0x000fe200078e00ff */
[----:B------:R-:W-:Y:S01]  /*2f90*/  ULDC UR8, c[0x0][0x284] ;  /* 0x0000a10000087ab9 */ /* 0x000fe20000000800 */
[----:B------:R-:W-:Y:S01]  /*2fa0*/  IMAD.SHL.U32 R4, R6, 0x40, RZ ;  /* 0x0000004006047824 */ /* 0x000fe200078e00ff */
[----:B------:R-:W-:Y:S01]  /*2fb0*/  SHF.R.S32.HI R32, RZ, 0x1f, R5 ;  /* 0x0000001fff207819 */ /* 0x000fe20000011405 */
[----:B------:R-:W-:Y:S01]  /*2fc0*/  ULDC.64 UR6, c[0x0][0x5d0] ;  /* 0x0001740000067ab9 */ /* 0x000fe20000000a00 */
[----:B------:R-:W-:Y:S01]  /*2fd0*/  SHF.R.S32.HI R30, RZ, 0x1f, R33 ;  /* 0x0000001fff1e7819 */ /* 0x000fe20000011421 */
[----:B0-----:R-:W-:Y:S01]  /*2fe0*/  IMAD.WIDE.U32 R16, R5, UR6, R24 ;  /* 0x0000000605107c25 */ /* 0x001fe2000f8e0018 */
[----:B------:R-:W-:-:S03]  /*2ff0*/  ISETP.GE.AND P0, PT, R4, UR8, PT ;  /* 0x0000000804007c0c */ /* 0x000fc6000bf06270 */
[----:B------:R-:W-:Y:S01]  /*3000*/  IMAD R18, R32, UR6, RZ ;  /* 0x0000000620127c24 */ /* 0x000fe2000f8e02ff */
[C---:B------:R-:W-:Y:S02]  /*3010*/  ISETP.GE.OR P0, PT, R33.reuse, R31, P0 ;  /* 0x0000001f2100720c */ /* 0x040fe40000706670 */
[----:B------:R-:W-:Y:S01]  /*3020*/  IADD3 R16, P1, R33, R16, RZ ;  /* 0x0000001021107210 */ /* 0x000fe20007f3e0ff */
[----:B------:R-:W-:-:S05]  /*3030*/  IMAD R19, R5, UR7, R18 ;  /* 0x0000000705137c24 */ /* 0x000fca000f8e0212 */
[----:B------:R-:W-:-:S05]  /*3040*/  IADD3.X R17, R30, R17, R19, P1, !PT ;  /* 0x000000111e117210 */ /* 0x000fca0000ffe413 */
[----:B------:R-:W-:Y:S05]  /*3050*/  @P0 BRA `(.L_x_40) ;  /* 0x0000002400a80947 */ /* 0x000fea0003800000 */
[----:B------:R-:W0:Y:S01]  /*3060*/  LDC.64 R26, c[0x0][0x5c8] ;  /* 0x00017200ff1a7b82 */ /* 0x000e220000000a00 */
[----:B------:R-:W-:Y:S01]  /*3070*/  IMAD.WIDE R28, R6, 0x40, R10 ;  /* 0x00000040061c7825 */ /* 0x000fe200078e020a */
[----:B------:R-:W-:Y:S01]  /*3080*/  ULDC.64 UR6, c[0x0][0x5c0] ;  /* 0x0001700000067ab9 */ /* 0x000fe20000000a00 */
[----:B------:R-:W-:Y:S02]  /*3090*/  BSSY B0, `(.L_x_40) ;  /* 0x0000266000007945 */ /* 0x000fe40003800000 */
[-C--:B0-----:R-:W-:Y:S02]  /*30a0*/  IMAD R6, R29, R26.reuse, RZ ;  /* 0x0000001a1d067224 */ /* 0x081fe400078e02ff */
[----:B------:R-:W-:-:S04]  /*30b0*/  IMAD.WIDE.U32 R16, R28, R26, R16 ;  /* 0x0000001a1c107225 */ /* 0x000fc800078e0010 */
[----:B------:R-:W-:Y:S01]  /*30c0*/  IMAD R19, R28, R27, R6 ;  /* 0x0000001b1c137224 */ /* 0x000fe200078e0206 */
[----:B------:R-:W-:Y:S02]  /*30d0*/  LEA R18, P0, R26, R16, 0x3 ;  /* 0x000000101a127211 */ /* 0x000fe400078018ff */
[----:B------:R-:W-:Y:S01]  /*30e0*/  IADD3 R16, P1, R16, UR6, RZ ;  /* 0x0000000610107c10 */ /* 0x000fe2000ff3e0ff */
[----:B------:R-:W-:Y:S01]  /*30f0*/  IMAD.IADD R19, R17, 0x1, R19 ;  /* 0x0000000111137824 */ /* 0x000fe200078e0213 */
[----:B------:R-:W-:-:S04]  /*3100*/  IADD3 R18, P2, R18, UR6, RZ ;  /* 0x0000000612127c10 */ /* 0x000fc8000ff5e0ff */
[----:B------:R-:W-:Y:S01]  /*3110*/  LEA.HI.X R6, R26, R19, R27, 0x3, P0 ;  /* 0x000000131a067211 */ /* 0x000fe200000f1c1b */
[----:B------:R-:W-:Y:S01]  /*3120*/  IMAD R26, R20, -0x2, R31 ;  /* 0xfffffffe141a7824 */ /* 0x000fe200078e021f */
[----:B---3-5:R-:W-:Y:S02]  /*3130*/  FSETP.NEU.AND P0, PT, R15, RZ, PT ;  /* 0x000000ff0f00720b */ /* 0x028fe40003f0d000 */
[----:B------:R-:W-:Y:S01]  /*3140*/  IADD3.X R17, R19, UR7, RZ, P1, !PT ;  /* 0x0000000713117c10 */ /* 0x000fe20008ffe4ff */
[----:B------:R-:W-:Y:S01]  /*3150*/  IMAD.IADD R26, R26, 0x1, -R33 ;  /* 0x000000011a1a7824 */ /* 0x000fe200078e0a21 */
[----:B------:R-:W-:Y:S01]  /*3160*/  IADD3.X R19, R6, UR7, RZ, P2, !PT ;  /* 0x0000000706137c10 */ /* 0x000fe200097fe4ff */
[----:B------:R-:W-:-:S08]  /*3170*/  IMAD.IADD R6, R21, 0x1, -R4 ;  /* 0x0000000115067824 */ /* 0x000fd000078e0a04 */
[----:B------:R-:W-:Y:S05]  /*3180*/  @!P0 BRA `(.L_x_41) ;  /* 0x0000001c00188947 */ /* 0x000fea0003800000 */
[----:B------:R-:W-:Y:S01]  /*3190*/  ULDC.64 UR6, c[0x0][0x5b8] ;  /* 0x00016e0000067ab9 */ /* 0x000fe20000000a00 */
[----:B------:R-:W-:Y:S01]  /*31a0*/  ULDC.64 UR8, c[0x0][0x5a8] ;  /* 0x00016a0000087ab9 */ /* 0x000fe20000000a00 */
[----:B------:R-:W-:Y:S01]  /*31b0*/  IMAD.WIDE.U32 R24, R5, UR6, R24 ;  /* 0x0000000605187c25 */ /* 0x000fe2000f8e0018 */
[----:B------:R-:W-:Y:S03]  /*31c0*/  BSSY B1, `(.L_x_42) ;  /* 0x0000010000017945 */ /* 0x000fe60003800000 */
[----:B------:R-:W-:Y:S01]  /*31d0*/  IMAD R4, R32, UR6, RZ ;  /* 0x0000000620047c24 */ /* 0x000fe2000f8e02ff */
[----:B------:R-:W-:-:S03]  /*31e0*/  IADD3 R24, P0, R33, R24, RZ ;  /* 0x0000001821187210 */ /* 0x000fc60007f1e0ff */
[----:B------:R-:W-:Y:S01]  /*31f0*/  IMAD R5, R5, UR7, R4 ;  /* 0x0000000705057c24 */ /* 0x000fe2000f8e0204 */
[----:B------:R-:W-:Y:S02]  /*3200*/  ULDC.64 UR6, c[0x0][0x5b0] ;  /* 0x00016c0000067ab9 */ /* 0x000fe40000000a00 */
[----:B------:R-:W-:Y:S02]  /*3210*/  IMAD R27, R29, UR6, RZ ;  /* 0x000000061d1b7c24 */ /* 0x000fe4000f8e02ff */
[----:B------:R-:W-:Y:S02]  /*3220*/  IADD3.X R25, R30, R25, R5, P0, !PT ;  /* 0x000000191e197210 */ /* 0x000fe400007fe405 */
[----:B------:R-:W-:Y:S01]  /*3230*/  ISETP.GE.AND P0, PT, R26, 0x1, PT ;  /* 0x000000011a00780c */ /* 0x000fe20003f06270 */
[C---:B------:R-:W-:Y:S02]  /*3240*/  IMAD R27, R28.reuse, UR7, R27 ;  /* 0x000000071c1b7c24 */ /* 0x040fe4000f8e021b */
[----:B------:R-:W-:Y:S01]  /*3250*/  IMAD.WIDE.U32 R4, R28, UR6, R24 ;  /* 0x000000061c047c25 */ /* 0x000fe2000f8e0018 */
[----:B------:R-:W-:-:S02]  /*3260*/  ISETP.LT.OR P3, PT, R6, 0x1, !P0 ;  /* 0x000000010600780c */ /* 0x000fc40004761670 */
[----:B------:R-:W-:-:S04]  /*3270*/  IADD3 R4, P1, R4, UR8, RZ ;  /* 0x0000000804047c10 */ /* 0x000fc8000ff3e0ff */
[--C-:B------:R-:W-:Y:S02]  /*3280*/  IADD3.X R5, R5, UR9, R27.reuse, P1, !PT ;  /* 0x0000000905057c10 */ /* 0x100fe40008ffe41b */
[----:B------:R-:W-:-:S05]  /*3290*/  PRMT R27, RZ, 0x7610, R27 ;  /* 0x00007610ff1b7816 */ /* 0x000fca000000001b */
[----:B------:R-:W-:Y:S05]  /*32a0*/  @P3 BRA `(.L_x_43) ;  /* 0x0000000000043947 */ /* 0x000fea0003800000 */
[----:B------:R0:W5:Y:S02]  /*32b0*/  LDG.E.U8 R27, desc[UR20][R4.64] ;  /* 0x00000014041b7981 */ /* 0x000164000c1e1100 */
.L_x_43:
[----:B------:R-:W-:Y:S05]  /*32c0*/  BSYNC B1 ;  /* 0x0000000000017941 */ /* 0x000fea0003800000 */
.L_x_42:
[----:B-----5:R-:W-:Y:S01]  /*32d0*/  LOP3.LUT R27, R27, 0xff, RZ, 0xc0, !PT ;  /* 0x000000ff1b1b7812 */ /* 0x020fe200078ec0ff */
[----:B------:R-:W-:Y:S01]  /*32e0*/  BSSY B1, `(.L_x_44) ;  /* 0x000000c000017945 */ /* 0x000fe20003800000 */
[----:B------:R-:W-:Y:S02]  /*32f0*/  ISETP.GE.AND P1, PT, R26, 0x2, PT ;  /* 0x000000021a00780c */ /* 0x000fe40003f26270 */
[----:B------:R-:W-:Y:S02]  /*3300*/  F2FP.F16.E5M2.UNPACK_B R27, R27 ;  /* 0x0000001bff1b723e */ /* 0x000fe400020004ff */
[----:B------:R-:W-:-:S03]  /*3310*/  ISETP.LT.OR P2, PT, R6, 0x1, !P1 ;  /* 0x000000010600780c */ /* 0x000fc60004f41670 */
[----:B------:R-:W-:Y:S01]  /*3320*/  HADD2.F32 R30, -RZ, R27.H0_H0 ;  /* 0x2000001bff1e7230 */ /* 0x000fe20000004100 */
[----:B------:R-:W-:-:S04]  /*3330*/  PRMT R27, RZ, 0x7610, R27 ;  /* 0x00007610ff1b7816 */ /* 0x000fc8000000001b */
[----:B------:R-:W-:-:S04]  /*3340*/  FMUL R30, R30, R15 ;  /* 0x0000000f1e1e7220 */ /* 0x000fc80000400000 */
[----:B--2---:R-:W-:-:S05]  /*3350*/  FFMA R30, R85, R14, R30 ;  /* 0x0000000e551e7223 */ /* 0x004fca000000001e */
[----:B------:R-:W-:-:S05]  /*3360*/  F2FP.SATFINITE.E5M2.F32.PACK_AB_MERGE_C R31, RZ, R30, RZ ;  /* 0x0000001eff1f723e */ /* 0x000fca00048060ff */
[----:B------:R1:W-:Y:S01]  /*3370*/  @!P3 STG.E.U8 desc[UR20][R16.64], R31 ;  /* 0x0000001f1000b986 */ /* 0x0003e2000c101114 */
[----:B------:R-:W-:Y:S05]  /*3380*/  @P2 BRA `(.L_x_45) ;  /* 0x0000000000042947 */ /* 0x000fea0003800000 */
[----:B------:R2:W5:Y:S02]  /*3390*/  LDG.E.U8 R27, desc[UR20][R4.64+0x1] ;  /* 0x00000114041b7981 */ /* 0x000564000c1e1100 */
.L_x_45:
[----:B------:R-:W-:Y:S05]  /*33a0*/  BSYNC B1 ;  /* 0x0000000000017941 */ /* 0x000fea0003800000 */
.L_x_44:
[----:B-----5:R-:W-:Y:S01]  /*33b0*/  LOP3.LUT R27, R27, 0xff, RZ, 0xc0, !PT ;  /* 0x000000ff1b1b7812 */ /* 0x020fe200078ec0ff */
[----:B------:R-:W-:Y:S01]  /*33c0*/  BSSY B1, `(.L_x_46) ;  /* 0x0000012000017945 */ /* 0x000fe20003800000 */
[----:B-1----:R-:W-:Y:S02]  /*33d0*/  IADD3 R31, P3, R28, 0x8, RZ ;  /* 0x000000081c1f7810 */ /* 0x002fe40007f7e0ff */
[----:B------:R-:W-:Y:S02]  /*33e0*/  F2FP.F16.E5M2.UNPACK_B R27, R27 ;  /* 0x0000001bff1b723e */ /* 0x000fe400020004ff */
[----:B------:R-:W-:Y:S01]  /*33f0*/  ISETP.LT.OR P0, PT, R6, 0x9, !P0 ;  /* 0x000000090600780c */ /* 0x000fe20004701670 */
[----:B------:R-:W-:Y:S02]  /*3400*/  IMAD.X R29, RZ, RZ, R29, P3 ;  /* 0x000000ffff1d7224 */ /* 0x000fe400018e061d */
[----:B------:R-:W-:Y:S02]  /*3410*/  HADD2.F32 R28, -RZ, R27.H0_H0 ;  /* 0x2000001bff1c7230 */ /* 0x000fe40000004100 */
[----:B------:R-:W-:-:S04]  /*3420*/  IMAD.WIDE.U32 R24, R31, UR6, R24 ;  /* 0x000000061f187c25 */ /* 0x000fc8000f8e0018 */
[----:B------:R-:W-:Y:S01]  /*3430*/  FMUL R27, R28, R15 ;  /* 0x0000000f1c1b7220 */ /* 0x000fe20000400000 */
[----:B------:R-:W-:Y:S01]  /*3440*/  IMAD R28, R29, UR6, RZ ;  /* 0x000000061d1c7c24 */ /* 0x000fe2000f8e02ff */
[----:B------:R-:W-:Y:S02]  /*3450*/  IADD3 R24, P3, R24, UR8, RZ ;  /* 0x0000000818187c10 */ /* 0x000fe4000ff7e0ff */
[----:B------:R-:W-:Y:S01]  /*3460*/  FFMA R27, R84, R14, R27 ;  /* 0x0000000e541b7223 */ /* 0x000fe2000000001b */
[----:B------:R-:W-:-:S04]  /*3470*/  IMAD R31, R31, UR7, R28 ;  /* 0x000000071f1f7c24 */ /* 0x000fc8000f8e021c */
[----:B------:R-:W-:Y:S02]  /*3480*/  F2FP.SATFINITE.E5M2.F32.PACK_AB_MERGE_C R29, RZ, R27, RZ ;  /* 0x0000001bff1d723e */ /* 0x000fe400048060ff */
[----:B------:R-:W-:Y:S02]  /*3490*/  IADD3.X R25, R25, UR9, R31, P3, !PT ;  /* 0x0000000919197c10 */ /* 0x000fe40009ffe41f */
[----:B------:R-:W-:Y:S01]  /*34a0*/  PRMT R27, RZ, 0x7610, R27 ;  /* 0x00007610ff1b7816 */ /* 0x000fe2000000001b */
[----:B------:R1:W-:Y:S01]  /*34b0*/  @!P2 STG.E.U8 desc[UR20][R16.64+0x1], R29 ;  /* 0x0000011d1000a986 */ /* 0x0003e2000c101114 */
[----:B------:R-:W-:Y:S05]  /*34c0*/  @P0 BRA `(.L_x_47) ;  /* 0x0000000000040947 */ /* 0x000fea0003800000 */
[----:B------:R3:W5:Y:S02]  /*34d0*/  LDG.E.U8 R27, desc[UR20][R24.64] ;  /* 0x00000014181b7981 */ /* 0x000764000c1e1100 */
.L_x_47:
[----:B------:R-:W-:Y:S05]  /*34e0*/  BSYNC B1 ;  /* 0x0000000000017941 */ /* 0x000fea0003800000 */
.L_x_46:
[----:B-----5:R-:W-:Y:S01]  /*34f0*/  LOP3.LUT R27, R27, 0xff, RZ, 0xc0, !PT ;  /* 0x000000ff1b1b7812 */ /* 0x020fe200078ec0ff */
[----:B------:R-:W-:Y:S01]  /*3500*/  BSSY B1, `(.L_x_48) ;  /* 0x000000b000017945 */ /* 0x000fe20003800000 */
[----:B------:R-:W-:Y:S02]  /*3510*/  ISETP.LT.OR P1, PT, R6, 0x9, !P1 ;  /* 0x000000090600780c */ /* 0x000fe40004f21670 */
[----:B------:R-:W-:-:S05]  /*3520*/  F2FP.F16.E5M2.UNPACK_B R27, R27 ;  /* 0x0000001bff1b723e */ /* 0x000fca00020004ff */
[----:B------:R-:W-:Y:S01]  /*3530*/  HADD2.F32 R28, -RZ, R27.H0_H0 ;  /* 0x2000001bff1c7230 */ /* 0x000fe20000004100 */
[----:B------:R-:W-:-:S04]  /*3540*/  PRMT R27, RZ, 0x7610, R27 ;  /* 0x00007610ff1b7816 */ /* 0x000fc8000000001b */
[----:B------:R-:W-:-:S04]  /*3550*/  FMUL R28, R28, R15 ;  /* 0x0000000f1c1c7220 */ /* 0x000fc80000400000 */
[----:B------:R-:W-:-:S05]  /*3560*/  FFMA R28, R83, R14, R28 ;  /* 0x0000000e531c7223 */ /* 0x000fca000000001c */
[----:B-1----:R-:W-:-:S05]  /*3570*/  F2FP.SATFINITE.E5M2.F32.PACK_AB_MERGE_C R29, RZ, R28, RZ ;  /* 0x0000001cff1d723e */ /* 0x002fca00048060ff */
[----:B------:R1:W-:Y:S01]  /*3580*/  @!P0 STG.E.U8 desc[UR20][R18.64], R29 ;  /* 0x0000001d12008986 */ /* 0x0003e2000c101114 */
[----:B------:R-:W-:Y:S05]  /*3590*/  @P1 BRA `(.L_x_49) ;  /* 0x0000000000041947 */ /* 0x000fea0003800000 */
[----:B------:R4:W5:Y:S02]  /*35a0*/  LDG.E.U8 R27, desc[UR20][R24.64+0x1] ;  /* 0x00000114181b7981 */ /* 0x000964000c1e1100 */
.L_x_49:
[----:B------:R-:W-:Y:S05]  /*35b0*/  BSYNC B1 ;  /* 0x0000000000017941 */ /* 0x000fea0003800000 */
.L_x_48:
[----:B-----5:R-:W-:Y:S01]  /*35c0*/  LOP3.LUT R27, R27, 0xff, RZ, 0xc0, !PT ;  /* 0x000000ff1b1b7812 */ /* 0x020fe200078ec0ff */
[----:B------:R-:W-:Y:S01]  /*35d0*/  BSSY B1, `(.L_x_50) ;  /* 0x000000c000017945 */ /* 0x000fe20003800000 */
[----:B------:R-:W-:Y:S02]  /*35e0*/  ISETP.GE.AND P0, PT, R26, 0x9, PT ;  /* 0x000000091a00780c */ /* 0x000fe40003f06270 */
[----:B------:R-:W-:Y:S02]  /*35f0*/  F2FP.F16.E5M2.UNPACK_B R27, R27 ;  /* 0x0000001bff1b723e */ /* 0x000fe400020004ff */
[----:B------:R-:W-:-:S03]  /*3600*/  ISETP.LT.OR P2, PT, R6, 0x1, !P0 ;  /* 0x000000010600780c */ /* 0x000fc60004741670 */
[----:B------:R-:W-:-:S05]  /*3610*/  HADD2.F32 R28, -RZ, R27.H0_H0 ;  /* 0x2000001bff1c7230 */ /* 0x000fca0000004100 */
[----:B------:R-:W-:-:S04]  /*3620*/  FMUL R27, R28, R15 ;  /* 0x0000000f1c1b7220 */ /* 0x000fc80000400000 */
[----:B------:R-:W-:-:S05]  /*3630*/  FFMA R27, R82, R14, R27 ;  /* 0x0000000e521b7223 */ /* 0x000fca000000001b */
[----:B-1----:R-:W-:Y:S02]  /*3640*/  F2FP.SATFINITE.E5M2.F32.PACK_AB_MERGE_C R29, RZ, R27, RZ ;  /* 0x0000001bff1d723e */ /* 0x002fe400048060ff */
[----:B------:R-:W-:-:S03]  /*3650*/  PRMT R27, RZ, 0x7610, R27 ;  /* 0x00007610ff1b7816 */ /* 0x000fc6000000001b */
[----:B------:R1:W-:Y:S01]  /*3660*/  @!P1 STG.E.U8 desc[UR20][R18.64+0x1], R29 ;  /* 0x0000011d12009986 */ /* 0x0003e2000c101114 */
[----:B------:R-:W-:Y:S05]  /*3670*/  @P2 BRA `(.L_x_51) ;  /* 0x0000000000042947 */ /* 0x000fea0003800000 */
[----:B------:R0:W5:Y:S02]  /*3680*/  LDG.E.U8 R27, desc[UR20][R4.64+0x8] ;  /* 0x00000814041b7981 */ /* 0x000164000c1e1100 */
.L_x_51:
[----:B------:R-:W-:Y:S05]  /*3690*/  BSYNC B1 ;  /* 0x0000000000017941 */ /* 0x000fea0003800000 */
.L_x_50:
        /* <DEDUP_REMOVED lines=13> */
.L_x_53:
[----:B------:R-:W-:Y:S05]  /*3770*/  BSYNC B1 ;  /* 0x0000000000017941 */ /* 0x000fea0003800000 */
.L_x_52:
[----:B-----5:R-:W-:Y:S01]  /*3780*/  LOP3.LUT R27, R27, 0xff, RZ, 0xc0, !PT ;  /* 0x000000ff1b1b7812 */ /* 0x020fe200078ec0ff */
[----:B------:R-:W-:Y:S01]  /*3790*/  BSSY B1, `(.L_x_54) ;  /* 0x000000b000017945 */ /* 0x000fe20003800000 */
[----:B------:R-:W-:Y:S02]  /*37a0*/  ISETP.LT.OR P0, PT, R6, 0x9, !P0 ;  /* 0x000000090600780c */ /* 0x000fe40004701670 */
[----:B------:R-:W-:-:S05]  /*37b0*/  F2FP.F16.E5M2.UNPACK_B R27, R27 ;  /* 0x0000001bff1b723e */ /* 0x000fca00020004ff */
        /* <DEDUP_REMOVED lines=8> */
.L_x_55:
[----:B------:R-:W-:Y:S05]  /*3840*/  BSYNC B1 ;  /* 0x0000000000017941 */ /* 0x000fea0003800000 */
.L_x_54:
        /* <DEDUP_REMOVED lines=12> */
.L_x_57:
[----:B------:R-:W-:Y:S05]  /*3910*/  BSYNC B1 ;  /* 0x0000000000017941 */ /* 0x000fea0003800000 */
.L_x_56:
        /* <DEDUP_REMOVED lines=13> */
.L_x_59:
[----:B------:R-:W-:Y:S05]  /*39f0*/  BSYNC B1 ;  /* 0x0000000000017941 */ /* 0x000fea0003800000 */
.L_x_58:
        /* <DEDUP_REMOVED lines=13> */
.L_x_61:
[----:B------:R-:W-:Y:S05]  /*3ad0*/  BSYNC B1 ;  /* 0x0000000000017941 */ /* 0x000fea0003800000 */
.L_x_60:
        /* <DEDUP_REMOVED lines=12> */
.L_x_63:
[----:B------:R-:W-:Y:S05]  /*3ba0*/  BSYNC B1 ;  /* 0x0000000000017941 */ /* 0x000fea0003800000 */
.L_x_62:
        /* <DEDUP_REMOVED lines=12> */
.L_x_65:
[----:B------:R-:W-:Y:S05]  /*3c70*/  BSYNC B1 ;  /* 0x0000000000017941 */ /* 0x000fea0003800000 */
.L_x_64:
        /* <DEDUP_REMOVED lines=13> */
.L_x_67:
[----:B------:R-:W-:Y:S05]  /*3d50*/  BSYNC B1 ;  /* 0x0000000000017941 */ /* 0x000fea0003800000 */
.L_x_66:
        /* <DEDUP_REMOVED lines=13> */
.L_x_69:
[----:B------:R-:W-:Y:S05]  /*3e30*/  BSYNC B1 ;  /* 0x0000000000017941 */ /* 0x000fea0003800000 */
.L_x_68:
        /* <DEDUP_REMOVED lines=12> */
.L_x_71:
[----:B------:R-:W-:Y:S05]  /*3f00*/  BSYNC B1 ;  /* 0x0000000000017941 */ /* 0x000fea0003800000 */
.L_x_70:
        /* <DEDUP_REMOVED lines=12> */
.L_x_73:
[----:B------:R-:W-:Y:S05]  /*3fd0*/  BSYNC B1 ;  /* 0x0000000000017941 */ /* 0x000fea0003800000 */
.L_x_72:
        /* <DEDUP_REMOVED lines=13> */
.L_x_75:
[----:B------:R-:W-:Y:S05]  /*40b0*/  BSYNC B1 ;  /* 0x0000000000017941 */ /* 0x000fea0003800000 */
.L_x_74:
        /* <DEDUP_REMOVED lines=13> */
.L_x_77:
[----:B------:R-:W-:Y:S05]  /*4190*/  BSYNC B1 ;  /* 0x0000000000017941 */ /* 0x000fea0003800000 */
.L_x_76:
        /* <DEDUP_REMOVED lines=12> */
.L_x_79:
[----:B------:R-:W-:Y:S05]  /*4260*/  BSYNC B1 ;  /* 0x0000000000017941 */ /* 0x000fea0003800000 */
.L_x_78:
        /* <DEDUP_REMOVED lines=12> */
.L_x_81:
[----:B------:R-:W-:Y:S05]  /*4330*/  BSYNC B1 ;  /* 0x0000000000017941 */ /* 0x000fea0003800000 */
.L_x_80:
        /* <DEDUP_REMOVED lines=13> */
.L_x_83:
[----:B------:R-:W-:Y:S05]  /*4410*/  BSYNC B1 ;  /* 0x0000000000017941 */ /* 0x000fea0003800000 */
.L_x_82:
        /* <DEDUP_REMOVED lines=13> */
.L_x_85:
[----:B------:R-:W-:Y:S05]  /*44f0*/  BSYNC B1 ;  /* 0x0000000000017941 */ /* 0x000fea0003800000 */
.L_x_84:
        /* <DEDUP_REMOVED lines=12> */
.L_x_87:
[----:B------:R-:W-:Y:S05]  /*45c0*/  BSYNC B1 ;  /* 0x0000000000017941 */ /* 0x000fea0003800000 */
.L_x_86:
        /* <DEDUP_REMOVED lines=12> */
.L_x_89:
[----:B------:R-:W-:Y:S05]  /*4690*/  BSYNC B1 ;  /* 0x0000000000017941 */ /* 0x000fea0003800000 */
.L_x_88:
        /* <DEDUP_REMOVED lines=13> */
.L_x_91:
[----:B------:R-:W-:Y:S05]  /*4770*/  BSYNC B1 ;  /* 0x0000000000017941 */ /* 0x000fea0003800000 */
.L_x_90:
        /* <DEDUP_REMOVED lines=13> */
.L_x_93:
[----:B------:R-:W-:Y:S05]  /*4850*/  BSYNC B1 ;  /* 0x0000000000017941 */ /* 0x000fea0003800000 */
.L_x_92:
        /* <DEDUP_REMOVED lines=12> */
.L_x_95:
[----:B------:R-:W-:Y:S05]  /*4920*/  BSYNC B1 ;  /* 0x0000000000017941 */ /* 0x000fea0003800000 */
.L_x_94:
        /* <DEDUP_REMOVED lines=12> */
.L_x_97:
[----:B------:R-:W-:Y:S05]  /*49f0*/  BSYNC B1 ;  /* 0x0000000000017941 */ /* 0x000fea0003800000 */
.L_x_96:
        /* <DEDUP_REMOVED lines=13> */
.L_x_99:
[----:B------:R-:W-:Y:S05]  /*4ad0*/  BSYNC B1 ;  /* 0x0000000000017941 */ /* 0x000fea0003800000 */
.L_x_98:
[----:B-----5:R-:W-:Y:S01]  /*4ae0*/  LOP3.LUT R27, R27, 0xff, RZ, 0xc0, !PT ;  /* 0x000000ff1b1b7812 */ /* 0x020fe200078ec0ff */
[----:B------:R-:W-:Y:S01]  /*4af0*/  BSSY B1, `(.L_x_100) ;  /* 0x000000c000017945 */ /* 0x000fe20003800000 */
[----:B------:R-:W-:Y:S02]  /*4b00*/  ISETP.GE.AND P1, PT, R26, 0x3a, PT ;  /* 0x0000003a1a00780c */ /* 0x000fe40003f26270 */
[----:B------:R-:W-:Y:S02]  /*4b10*/  F2FP.F16.E5M2.UNPACK_B R27, R27 ;  /* 0x0000001bff1b723e */ /* 0x000fe400020004ff */
[----:B------:R-:W-:Y:S02]  /*4b20*/  ISETP.LT.OR P3, PT, R6, 0x1, !P1 ;  /* 0x000000010600780c */ /* 0x000fe40004f61670 */
[----:B------:R-:W-:Y:S01]  /*4b30*/  PRMT R26, RZ, 0x7610, R26 ;  /* 0x00007610ff1a7816 */ /* 0x000fe2000000001a */
[----:B------:R-:W-:-:S05]  /*4b40*/  HADD2.F32 R28, -RZ, R27.H0_H0 ;  /* 0x2000001bff1c7230 */ /* 0x000fca0000004100 */
[----:B------:R-:W-:-:S04]  /*4b50*/  FMUL R28, R28, R15 ;  /* 0x0000000f1c1c7220 */ /* 0x000fc80000400000 */
[----:B------:R-:W-:-:S05]  /*4b60*/  FFMA R28, R57, R14, R28 ;  /* 0x0000000e391c7223 */ /* 0x000fca000000001c */
[----:B------:R-:W-:-:S05]  /*4b70*/  F2FP.SATFINITE.E5M2.F32.PACK_AB_MERGE_C R27, RZ, R28, RZ ;  /* 0x0000001cff1b723e */ /* 0x000fca00048060ff */
[----:B------:R0:W-:Y:S01]  /*4b80*/  @!P2 STG.E.U8 desc[UR20][R16.64+0x38], R27 ;  /* 0x0000381b1000a986 */ /* 0x0001e2000c101114 */
[----:B------:R-:W-:Y:S05]  /*4b90*/  @P3 BRA `(.L_x_101) ;  /* 0x0000000000043947 */ /* 0x000fea0003800000 */
[----:B------:R0:W5:Y:S02]  /*4ba0*/  LDG.E.U8 R26, desc[UR20][R4.64+0x39] ;  /* 0x00003914041a7981 */ /* 0x000164000c1e1100 */
.L_x_101:
[----:B------:R-:W-:Y:S05]  /*4bb0*/  BSYNC B1 ;  /* 0x0000000000017941 */ /* 0x000fea0003800000 */
.L_x_100:
[----:B-----5:R-:W-:Y:S01]  /*4bc0*/  LOP3.LUT R26, R26, 0xff, RZ, 0xc0, !PT ;  /* 0x000000ff1a1a7812 */ /* 0x020fe200078ec0ff */
[----:B------:R-:W-:Y:S01]  /*4bd0*/  BSSY B1, `(.L_x_102) ;  /* 0x000000b000017945 */ /* 0x000fe20003800000 */
[----:B------:R-:W-:Y:S02]  /*4be0*/  ISETP.LT.OR P0, PT, R6, 0x9, !P0 ;  /* 0x000000090600780c */ /* 0x000fe40004701670 */
[----:B------:R-:W-:Y:S02]  /*4bf0*/  F2FP.F16.E5M2.UNPACK_B R26, R26 ;  /* 0x0000001aff1a723e */ /* 0x000fe400020004ff */
[----:B0-2---:R-:W-:-:S03]  /*4c00*/  PRMT R4, RZ, 0x7610, R4 ;  /* 0x00007610ff047816 */ /* 0x005fc60000000004 */
[----:B------:R-:W-:-:S05]  /*4c10*/  HADD2.F32 R26, -RZ, R26.H0_H0 ;  /* 0x2000001aff1a7230 */ /* 0x000fca0000004100 */
[----:B------:R-:W-:-:S04]  /*4c20*/  FMUL R5, R26, R15 ;  /* 0x0000000f1a057220 */ /* 0x000fc80000400000 */
[----:B------:R-:W-:-:S05]  /*4c30*/  FFMA R5, R56, R14, R5 ;  /* 0x0000000e38057223 */ /* 0x000fca0000000005 */
[----:B------:R-:W-:-:S05]  /*4c40*/  F2FP.SATFINITE.E5M2.F32.PACK_AB_MERGE_C R5, RZ, R5, RZ ;  /* 0x00000005ff05723e */ /* 0x000fca00048060ff */
[----:B------:R0:W-:Y:S01]  /*4c50*/  @!P3 STG.E.U8 desc[UR20][R16.64+0x39], R5 ;  /* 0x000039051000b986 */ /* 0x0001e2000c101114 */
[----:B------:R-:W-:Y:S05]  /*4c60*/  @P0 BRA `(.L_x_103) ;  /* 0x0000000000040947 */ /* 0x000fea0003800000 */
[----:B------:R2:W5:Y:S02]  /*4c70*/  LDG.E.U8 R4, desc[UR20][R24.64+0x38] ;  /* 0x0000381418047981 */ /* 0x000564000c1e1100 */
.L_x_103:
[----:B------:R-:W-:Y:S05]  /*4c80*/  BSYNC B1 ;  /* 0x0000000000017941 */ /* 0x000fea0003800000 */
.L_x_102:
[----:B-----5:R-:W-:Y:S01]  /*4c90*/  LOP3.LUT R4, R4, 0xff, RZ, 0xc0, !PT ;  /* 0x000000ff04047812 */ /* 0x020fe200078ec0ff */
[----:B------:R-:W-:Y:S01]  /*4ca0*/  BSSY B1, `(.L_x_104) ;  /* 0x000000b000017945 */ /* 0x000fe20003800000 */
[----:B------:R-:W-:Y:S02]  /*4cb0*/  ISETP.LT.OR P1, PT, R6, 0x9, !P1 ;  /* 0x000000090600780c */ /* 0x000fe40004f21670 */
[----:B------:R-:W-:-:S05]  /*4cc0*/  F2FP.F16.E5M2.UNPACK_B R4, R4 ;  /* 0x00000004ff04723e */ /* 0x000fca00020004ff */
[----:B------:R-:W-:-:S05]  /*4cd0*/  HADD2.F32 R4, -RZ, R4.H0_H0 ;  /* 0x20000004ff047230 */ /* 0x000fca0000004100 */
[----:B------:R-:W-:-:S04]  /*4ce0*/  FMUL R4, R4, R15 ;  /* 0x0000000f04047220 */ /* 0x000fc80000400000 */
[----:B------:R-:W-:-:S05]  /*4cf0*/  FFMA R4, R23, R14, R4 ;  /* 0x0000000e17047223 */ /* 0x000fca0000000004 */
[----:B0-----:R-:W-:Y:S02]  /*4d00*/  F2FP.SATFINITE.E5M2.F32.PACK_AB_MERGE_C R5, RZ, R4, RZ ;  /* 0x00000004ff05723e */ /* 0x001fe400048060ff */
[----:B------:R-:W-:-:S03]  /*4d10*/  PRMT R4, RZ, 0x7610, R4 ;  /* 0x00007610ff047816 */ /* 0x000fc60000000004 */
[----:B------:R0:W-:Y:S01]  /*4d20*/  @!P0 STG.E.U8 desc[UR20][R18.64+0x38], R5 ;  /* 0x0000380512008986 */ /* 0x0001e2000c101114 */
[----:B------:R-:W-:Y:S05]  /*4d30*/  @P1 BRA `(.L_x_105) ;  /* 0x0000000000041947 */ /* 0x000fea0003800000 */
[----:B------:R0:W5:Y:S02]  /*4d40*/  LDG.E.U8 R4, desc[UR20][R24.64+0x39] ;  /* 0x0000391418047981 */ /* 0x000164000c1e1100 */
.L_x_105:
[----:B------:R-:W-:Y:S05]  /*4d50*/  BSYNC B1 ;  /* 0x0000000000017941 */ /* 0x000fea0003800000 */
.L_x_104:
[----:B------:R-:W-:Y:S05]  /*4d60*/  @P1 BRA `(.L_x_106) ;  /* 0x0000000800601947 */ /* 0x000fea0003800000 */
[----:B-----5:R-:W-:-:S04]  /*4d70*/  LOP3.LUT R4, R4, 0xff, RZ, 0xc0, !PT ;  /* 0x000000ff04047812 */ /* 0x020fc800078ec0ff */
[----:B------:R-:W-:-:S05]  /*4d80*/  F2FP.F16.E5M2.UNPACK_B R4, R4 ;  /* 0x00000004ff04723e */ /* 0x000fca00020004ff */
[----:B------:R-:W-:-:S05]  /*4d90*/  HADD2.F32 R4, -RZ, R4.H0_H0 ;  /* 0x20000004ff047230 */ /* 0x000fca0000004100 */
[----:B0-----:R-:W-:-:S04]  /*4da0*/  FMUL R5, R4, R15 ;  /* 0x0000000f04057220 */ /* 0x001fc80000400000 */
[----:B------:R-:W-:-:S05]  /*4db0*/  FFMA R5, R22, R14, R5 ;  /* 0x0000000e16057223 */ /* 0x000fca0000000005 */
[----:B------:R-:W-:-:S05]  /*4dc0*/  F2FP.SATFINITE.E5M2.F32.PACK_AB_MERGE_C R5, RZ, R5, RZ ;  /* 0x00000005ff05723e */ /* 0x000fca00048060ff */
[----:B------:R0:W-:Y:S01]  /*4dd0*/  STG.E.U8 desc[UR20][R18.64+0x39], R5 ;  /* 0x0000390512007986 */ /* 0x0001e2000c101114 */
[----:B------:R-:W-:Y:S05]  /*4de0*/  BRA `(.L_x_106) ;  /* 0x0000000800407947 */ /* 0x000fea0003800000 */
.L_x_41:
[C---:B------:R-:W-:Y:S01]  /*4df0*/  ISETP.GE.AND P3, PT, R26.reuse, 0x1, PT ;  /* 0x000000011a00780c */ /* 0x040fe20003f66270 */
[-C--:B--2---:R-:W-:Y:S01]  /*4e00*/  FMUL R85, R85, R14.reuse ;  /* 0x0000000e55557220 */ /* 0x084fe20000400000 */
[----:B------:R-:W-:Y:S01]  /*4e10*/  ISETP.GE.AND P0, PT, R26, 0x2, PT ;  /* 0x000000021a00780c */ /* 0x000fe20003f06270 */
[-C--:B------:R-:W-:Y:S01]  /*4e20*/  FMUL R84, R84, R14.reuse ;  /* 0x0000000e54547220 */ /* 0x080fe20000400000 */
[C---:B------:R-:W-:Y:S01]  /*4e30*/  ISETP.LT.OR P1, PT, R6.reuse, 0x1, !P3 ;  /* 0x000000010600780c */ /* 0x040fe20005f21670 */
[-C--:B------:R-:W-:Y:S01]  /*4e40*/  FMUL R83, R83, R14.reuse ;  /* 0x0000000e53537220 */ /* 0x080fe20000400000 */
[----:B------:R-:W-:Y:S01]  /*4e50*/  ISETP.LT.OR P2, PT, R6, 0x1, !P0 ;  /* 0x000000010600780c */ /* 0x000fe20004741670 */
[-C--:B------:R-:W-:Y:S01]  /*4e60*/  FMUL R82, R82, R14.reuse ;  /* 0x0000000e52527220 */ /* 0x080fe20000400000 */
[----:B------:R-:W-:Y:S01]  /*4e70*/  ISETP.LT.OR P3, PT, R6, 0x9, !P3 ;  /* 0x000000090600780c */ /* 0x000fe20005f61670 */
[-C--:B------:R-:W-:Y:S01]  /*4e80*/  FMUL R81, R81, R14.reuse ;  /* 0x0000000e51517220 */ /* 0x080fe20000400000 */
[----:B------:R-:W-:Y:S01]  /*4e90*/  F2FP.SATFINITE.E5M2.F32.PACK_AB_MERGE_C R85, RZ, R85, RZ ;  /* 0x00000055ff55723e */ /* 0x000fe200048060ff */
[----:B------:R-:W-:Y:S01]  /*4ea0*/  FMUL R80, R80, R14 ;  /* 0x0000000e50507220 */ /* 0x000fe20000400000 */
[----:B------:R-:W-:Y:S01]  /*4eb0*/  F2FP.SATFINITE.E5M2.F32.PACK_AB_MERGE_C R5, RZ, R84, RZ ;  /* 0x00000054ff05723e */ /* 0x000fe200048060ff */
[-C--:B------:R-:W-:Y:S01]  /*4ec0*/  FMUL R79, R79, R14.reuse ;  /* 0x0000000e4f4f7220 */ /* 0x080fe20000400000 */
[----:B------:R-:W-:Y:S01]  /*4ed0*/  F2FP.SATFINITE.E5M2.F32.PACK_AB_MERGE_C R83, RZ, R83, RZ ;  /* 0x00000053ff53723e */ /* 0x000fe200048060ff */
[-C--:B------:R-:W-:Y:S01]  /*4ee0*/  FMUL R78, R78, R14.reuse ;  /* 0x0000000e4e4e7220 */ /* 0x080fe20000400000 */
[----:B------:R-:W-:Y:S01]  /*4ef0*/  ISETP.LT.OR P0, PT, R6, 0x9, !P0 ;  /* 0x000000090600780c */ /* 0x000fe20004701670 */
[----:B------:R-:W-:Y:S01]  /*4f00*/  @!P1 STG.E.U8 desc[UR20][R16.64], R85 ;  /* 0x0000005510009986 */ /* 0x000fe2000c101114 */
[C---:B------:R-:W-:Y:S01]  /*4f10*/  ISETP.GE.AND P1, PT, R26.reuse, 0x9, PT ;  /* 0x000000091a00780c */ /* 0x040fe20003f26270 */
[-C--:B------:R-:W-:Y:S01]  /*4f20*/  FMUL R77, R77, R14.reuse ;  /* 0x0000000e4d4d7220 */ /* 0x080fe20000400000 */
[----:B------:R-:W-:Y:S01]  /*4f30*/  F2FP.SATFINITE.E5M2.F32.PACK_AB_MERGE_C R81, RZ, R81, RZ ;  /* 0x00000051ff51723e */ /* 0x000fe200048060ff */
[----:B------:R0:W-:Y:S01]  /*4f40*/  @!P2 STG.E.U8 desc[UR20][R16.64+0x1], R5 ;  /* 0x000001051000a986 */ /* 0x0001e2000c101114 */
[----:B------:R-:W-:Y:S01]  /*4f50*/  ISETP.GE.AND P2, PT, R26, 0xa, PT ;  /* 0x0000000a1a00780c */ /* 0x000fe20003f46270 */
[----:B------:R-:W-:Y:S01]  /*4f60*/  FMUL R76, R76, R14 ;  /* 0x0000000e4c4c7220 */ /* 0x000fe20000400000 */
[----:B------:R-:W-:Y:S01]  /*4f70*/  F2FP.SATFINITE.E5M2.F32.PACK_AB_MERGE_C R25, RZ, R80, RZ ;  /* 0x00000050ff19723e */ /* 0x000fe200048060ff */
[----:B------:R-:W-:Y:S01]  /*4f80*/  @!P3 STG.E.U8 desc[UR20][R18.64], R83 ;  /* 0x000000531200b986 */ /* 0x000fe2000c101114 */
[----:B------:R-:W-:Y:S01]  /*4f90*/  ISETP.LT.OR P3, PT, R6, 0x1, !P1 ;  /* 0x000000010600780c */ /* 0x000fe20004f61670 */
[-C--:B------:R-:W-:Y:S01]  /*4fa0*/  FMUL R74, R74, R14.reuse ;  /* 0x0000000e4a4a7220 */ /* 0x080fe20000400000 */
[C---:B------:R-:W-:Y:S01]  /*4fb0*/  ISETP.LT.OR P5, PT, R6.reuse, 0x1, !P2 ;  /* 0x000000010600780c */ /* 0x040fe200057a1670 */
[-C--:B------:R-:W-:Y:S01]  /*4fc0*/  FMUL R75, R75, R14.reuse ;  /* 0x0000000e4b4b7220 */ /* 0x080fe20000400000 */
[----:B------:R-:W-:Y:S01]  /*4fd0*/  ISETP.LT.OR P1, PT, R6, 0x9, !P1 ;  /* 0x000000090600780c */ /* 0x000fe20004f21670 */
[-C--:B------:R-:W-:Y:S01]  /*4fe0*/  FMUL R73, R73, R14.reuse ;  /* 0x0000000e49497220 */ /* 0x080fe20000400000 */
[----:B------:R-:W-:Y:S01]  /*4ff0*/  F2FP.SATFINITE.E5M2.F32.PACK_AB_MERGE_C R79, RZ, R79, RZ ;  /* 0x0000004fff4f723e */ /* 0x000fe200048060ff */
[----:B------:R-:W-:Y:S01]  /*5000*/  FMUL R72, R72, R14 ;  /* 0x0000000e48487220 */ /* 0x000fe20000400000 */
[----:B0-----:R-:W-:Y:S01]  /*5010*/  F2FP.SATFINITE.E5M2.F32.PACK_AB_MERGE_C R5, RZ, R82, RZ ;  /* 0x00000052ff05723e */ /* 0x001fe200048060ff */
[-C--:B------:R-:W-:Y:S01]  /*5020*/  FMUL R70, R70, R14.reuse ;  /* 0x0000000e46467220 */ /* 0x080fe20000400000 */
[----:B------:R-:W-:Y:S01]  /*5030*/  ISETP.LT.OR P2, PT, R6, 0x9, !P2 ;  /* 0x000000090600780c */ /* 0x000fe20005741670 */
[----:B------:R-:W-:Y:S01]  /*5040*/  FMUL R71, R71, R14 ;  /* 0x0000000e47477220 */ /* 0x000fe20000400000 */
[----:B------:R-:W-:Y:S01]  /*5050*/  F2FP.SATFINITE.E5M2.F32.PACK_AB_MERGE_C R27, RZ, R78, RZ ;  /* 0x0000004eff1b723e */ /* 0x000fe200048060ff */
[----:B------:R0:W-:Y:S01]  /*5060*/  @!P0 STG.E.U8 desc[UR20][R18.64+0x1], R5 ;  /* 0x0000010512008986 */ /* 0x0001e2000c101114 */
[C---:B------:R-:W-:Y:S01]  /*5070*/  ISETP.GE.AND P0, PT, R26.reuse, 0x11, PT ;  /* 0x000000111a00780c */ /* 0x040fe20003f06270 */
[-C--:B------:R-:W-:Y:S01]  /*5080*/  FMUL R69, R69, R14.reuse ;  /* 0x0000000e45457220 */ /* 0x080fe20000400000 */
[----:B------:R-:W-:Y:S01]  /*5090*/  F2FP.SATFINITE.E5M2.F32.PACK_AB_MERGE_C R77, RZ, R77, RZ ;  /* 0x0000004dff4d723e */ /* 0x000fe200048060ff */
[----:B------:R-:W-:Y:S01]  /*50a0*/  @!P3 STG.E.U8 desc[UR20][R16.64+0x8], R81 ;  /* 0x000008511000b986 */ /* 0x000fe2000c101114 */
[----:B------:R-:W-:Y:S01]  /*50b0*/  ISETP.GE.AND P3, PT, R26, 0x12, PT ;  /* 0x000000121a00780c */ /* 0x000fe20003f66270 */
[-C--:B------:R-:W-:Y:S01]  /*50c0*/  FMUL R68, R68, R14.reuse ;  /* 0x0000000e44447220 */ /* 0x080fe20000400000 */
[----:B------:R-:W-:Y:S01]  /*50d0*/  F2FP.SATFINITE.E5M2.F32.PACK_AB_MERGE_C R75, RZ, R75, RZ ;  /* 0x0000004bff4b723e */ /* 0x000fe200048060ff */
[----:B------:R1:W-:Y:S01]  /*50e0*/  @!P5 STG.E.U8 desc[UR20][R16.64+0x9], R25 ;  /* 0x000009191000d986 */ /* 0x0003e2000c101114 */
[C---:B------:R-:W-:Y:S01]  /*50f0*/  ISETP.LT.OR P5, PT, R6.reuse, 0x1, !P3 ;  /* 0x000000010600780c */ /* 0x040fe20005fa1670 */
[-C--:B------:R-:W-:Y:S01]  /*5100*/  FMUL R67, R67, R14.reuse ;  /* 0x0000000e43437220 */ /* 0x080fe20000400000 */
[C---:B------:R-:W-:Y:S01]  /*5110*/  ISETP.LT.OR P3, PT, R6.reuse, 0x9, !P3 ;  /* 0x000000090600780c */ /* 0x040fe20005f61670 */
[----:B------:R-:W-:Y:S01]  /*5120*/  @!P1 STG.E.U8 desc[UR20][R18.64+0x8], R79 ;  /* 0x0000084f12009986 */ /* 0x000fe2000c101114 */
[----:B------:R-:W-:Y:S01]  /*5130*/  ISETP.LT.OR P1, PT, R6, 0x1, !P0 ;  /* 0x000000010600780c */ /* 0x000fe20004721670 */
[----:B------:R-:W-:Y:S01]  /*5140*/  FMUL R66, R66, R14 ;  /* 0x0000000e42427220 */ /* 0x000fe20000400000 */
[----:B0-----:R-:W-:Y:S01]  /*5150*/  F2FP.SATFINITE.E5M2.F32.PACK_AB_MERGE_C R5, RZ, R76, RZ ;  /* 0x0000004cff05723e */ /* 0x001fe200048060ff */
[----:B------:R-:W-:Y:S01]  /*5160*/  @!P2 STG.E.U8 desc[UR20][R18.64+0x9], R27 ;  /* 0x0000091b1200a986 */ /* 0x000fe2000c101114 */
[----:B------:R-:W-:Y:S01]  /*5170*/  ISETP.GE.AND P2, PT, R26, 0x19, PT ;  /* 0x000000191a00780c */ /* 0x000fe20003f46270 */
[-C--:B------:R-:W-:Y:S01]  /*5180*/  FMUL R65, R65, R14.reuse ;  /* 0x0000000e41417220 */ /* 0x080fe20000400000 */
[----:B------:R-:W-:Y:S01]  /*5190*/  ISETP.LT.OR P0, PT, R6, 0x9, !P0 ;  /* 0x000000090600780c */ /* 0x000fe20004701670 */
[----:B------:R-:W-:Y:S01]  /*51a0*/  FMUL R64, R64, R14 ;  /* 0x0000000e40407220 */ /* 0x000fe20000400000 */
[----:B------:R-:W-:Y:S01]  /*51b0*/  ISETP.LT.OR P6, PT, R6, 0x1, !P2 ;  /* 0x000000010600780c */ /* 0x000fe200057c1670 */
[----:B------:R0:W-:Y:S01]  /*51c0*/  @!P5 STG.E.U8 desc[UR20][R16.64+0x11], R5 ;  /* 0x000011051000d986 */ /* 0x0001e2000c101114 */
[----:B-1----:R-:W-:Y:S01]  /*51d0*/  F2FP.SATFINITE.E5M2.F32.PACK_AB_MERGE_C R25, RZ, R74, RZ ;  /* 0x0000004aff19723e */ /* 0x002fe200048060ff */
[-C--:B------:R-:W-:Y:S01]  /*51e0*/  FMUL R62, R62, R14.reuse ;  /* 0x0000000e3e3e7220 */ /* 0x080fe20000400000 */
[----:B------:R-:W-:Y:S01]  /*51f0*/  F2FP.SATFINITE.E5M2.F32.PACK_AB_MERGE_C R73, RZ, R73, RZ ;  /* 0x00000049ff49723e */ /* 0x000fe200048060ff */
[----:B------:R-:W-:Y:S01]  /*5200*/  @!P1 STG.E.U8 desc[UR20][R16.64+0x10], R77 ;  /* 0x0000104d10009986 */ /* 0x000fe2000c101114 */
[----:B------:R-:W-:Y:S01]  /*5210*/  ISETP.GE.AND P1, PT, R26, 0x1a, PT ;  /* 0x0000001a1a00780c */ /* 0x000fe20003f26270 */
[-C--:B------:R-:W-:Y:S01]  /*5220*/  FMUL R63, R63, R14.reuse ;  /* 0x0000000e3f3f7220 */ /* 0x080fe20000400000 */
[C---:B------:R-:W-:Y:S01]  /*5230*/  ISETP.LT.OR P2, PT, R6.reuse, 0x9, !P2 ;  /* 0x000000090600780c */ /* 0x040fe20005741670 */
[----:B------:R1:W-:Y:S01]  /*5240*/  @!P3 STG.E.U8 desc[UR20][R18.64+0x11], R25 ;  /* 0x000011191200b986 */ /* 0x0003e2000c101114 */
[C---:B------:R-:W-:Y:S01]  /*5250*/  ISETP.LT.OR P5, PT, R6.reuse, 0x1, !P1 ;  /* 0x000000010600780c */ /* 0x040fe20004fa1670 */
[----:B------:R-:W-:Y:S01]  /*5260*/  FMUL R61, R61, R14 ;  /* 0x0000000e3d3d7220 */ /* 0x000fe20000400000 */
[----:B------:R-:W-:Y:S01]  /*5270*/  ISETP.LT.OR P3, PT, R6, 0x9, !P1 ;  /* 0x000000090600780c */ /* 0x000fe20004f61670 */
[----:B------:R-:W-:Y:S01]  /*5280*/  @!P0 STG.E.U8 desc[UR20][R18.64+0x10], R75 ;  /* 0x0000104b12008986 */ /* 0x000fe2000c101114 */
[----:B0-----:R-:W-:Y:S01]  /*5290*/  F2FP.SATFINITE.E5M2.F32.PACK_AB_MERGE_C R5, RZ, R72, RZ ;  /* 0x00000048ff05723e */ /* 0x001fe200048060ff */
[-C--:B------:R-:W-:Y:S01]  /*52a0*/  FMUL R60, R60, R14.reuse ;  /* 0x0000000e3c3c7220 */ /* 0x080fe20000400000 */
[C---:B------:R-:W-:Y:S01]  /*52b0*/  ISETP.GE.AND P0, PT, R26.reuse, 0x21, PT ;  /* 0x000000211a00780c */ /* 0x040fe20003f06270 */
[----:B------:R-:W-:Y:S01]  /*52c0*/  @!P6 STG.E.U8 desc[UR20][R16.64+0x18], R73 ;  /* 0x000018491000e986 */ /* 0x000fe2000c101114 */
[----:B------:R-:W-:Y:S01]  /*52d0*/  ISETP.GE.AND P1, PT, R26, 0x22, PT ;  /* 0x000000221a00780c */ /* 0x000fe20003f26270 */
[-C--:B------:R-:W-:Y:S01]  /*52e0*/  FMUL R59, R59, R14.reuse ;  /* 0x0000000e3b3b7220 */ /* 0x080fe20000400000 */
[----:B------:R-:W-:Y:S01]  /*52f0*/  ISETP.LT.OR P6, PT, R6, 0x1, !P0 ;  /* 0x000000010600780c */ /* 0x000fe200047c1670 */
[----:B------:R-:W-:Y:S01]  /*5300*/  FMUL R58, R58, R14 ;  /* 0x0000000e3a3a7220 */ /* 0x000fe20000400000 */
[----:B-1----:R-:W-:Y:S01]  /*5310*/  F2FP.SATFINITE.E5M2.F32.PACK_AB_MERGE_C R25, RZ, R70, RZ ;  /* 0x00000046ff19723e */ /* 0x002fe200048060ff */
[----:B------:R0:W-:Y:S01]  /*5320*/  @!P5 STG.E.U8 desc[UR20][R16.64+0x19], R5 ;  /* 0x000019051000d986 */ /* 0x0001e2000c101114 */
[----:B------:R-:W-:Y:S01]  /*5330*/  ISETP.LT.OR P5, PT, R6, 0x1, !P1 ;  /* 0x000000010600780c */ /* 0x000fe20004fa1670 */
[-C--:B------:R-:W-:Y:S01]  /*5340*/  FMUL R57, R57, R14.reuse ;  /* 0x0000000e39397220 */ /* 0x080fe20000400000 */
[----:B------:R-:W-:Y:S01]  /*5350*/  F2FP.SATFINITE.E5M2.F32.PACK_AB_MERGE_C R71, RZ, R71, RZ ;  /* 0x00000047ff47723e */ /* 0x000fe200048060ff */
[----:B------:R1:W-:Y:S01]  /*5360*/  @!P3 STG.E.U8 desc[UR20][R18.64+0x19], R25 ;  /* 0x000019191200b986 */ /* 0x0003e2000c101114 */
[----:B------:R-:W-:Y:S01]  /*5370*/  F2FP.SATFINITE.E5M2.F32.PACK_AB_MERGE_C R69, RZ, R69, RZ ;  /* 0x00000045ff45723e */ /* 0x000fe200048060ff */
[----:B------:R-:W-:Y:S01]  /*5380*/  FMUL R56, R56, R14 ;  /* 0x0000000e38387220 */ /* 0x000fe20000400000 */
[----:B------:R-:W-:Y:S01]  /*5390*/  F2FP.SATFINITE.E5M2.F32.PACK_AB_MERGE_C R27, RZ, R68, RZ ;  /* 0x00000044ff1b723e */ /* 0x000fe200048060ff */
[----:B------:R-:W-:Y:S01]  /*53a0*/  @!P2 STG.E.U8 desc[UR20][R18.64+0x18], R71 ;  /* 0x000018471200a986 */ /* 0x000fe2000c101114 */
[----:B------:R-:W-:Y:S01]  /*53b0*/  ISETP.LT.OR P3, PT, R6, 0x9, !P1 ;  /* 0x000000090600780c */ /* 0x000fe20004f61670 */
[-C--:B------:R-:W-:Y:S01]  /*53c0*/  FMUL R23, R23, R14.reuse ;  /* 0x0000000e17177220 */ /* 0x080fe20000400000 */
[----:B------:R-:W-:Y:S01]  /*53d0*/  ISETP.GE.AND P2, PT, R26, 0x29, PT ;  /* 0x000000291a00780c */ /* 0x000fe20003f46270 */
[----:B------:R-:W-:Y:S01]  /*53e0*/  @!P6 STG.E.U8 desc[UR20][R16.64+0x20], R69 ;  /* 0x000020451000e986 */ /* 0x000fe2000c101114 */
[----:B------:R-:W-:Y:S01]  /*53f0*/  ISETP.LT.OR P0, PT, R6, 0x9, !P0 ;  /* 0x000000090600780c */ /* 0x000fe20004701670 */
[----:B------:R-:W-:Y:S01]  /*5400*/  FMUL R22, R22, R14 ;  /* 0x0000000e16167220 */ /* 0x000fe20000400000 */
[----:B------:R-:W-:Y:S01]  /*5410*/  ISETP.GE.AND P1, PT, R26, 0x2a, PT ;  /* 0x0000002a1a00780c */ /* 0x000fe20003f26270 */
[----:B------:R-:W-:Y:S01]  /*5420*/  @!P5 STG.E.U8 desc[UR20][R16.64+0x21], R27 ;  /* 0x0000211b1000d986 */ /* 0x000fe2000c101114 */
[----:B------:R-:W-:-:S02]  /*5430*/  ISETP.LT.OR P6, PT, R6, 0x1, !P2 ;  /* 0x000000010600780c */ /* 0x000fc400057c1670 */
[C---:B------:R-:W-:Y:S02]  /*5440*/  ISETP.LT.OR P5, PT, R6.reuse, 0x1, !P1 ;  /* 0x000000010600780c */ /* 0x040fe40004fa1670 */
[----:B------:R-:W-:Y:S02]  /*5450*/  F2FP.SATFINITE.E5M2.F32.PACK_AB_MERGE_C R67, RZ, R67, RZ ;  /* 0x00000043ff43723e */ /* 0x000fe400048060ff */
[----:B0-----:R-:W-:Y:S02]  /*5460*/  F2FP.SATFINITE.E5M2.F32.PACK_AB_MERGE_C R5, RZ, R66, RZ ;  /* 0x00000042ff05723e */ /* 0x001fe400048060ff */
[----:B------:R-:W-:Y:S01]  /*5470*/  F2FP.SATFINITE.E5M2.F32.PACK_AB_MERGE_C R65, RZ, R65, RZ ;  /* 0x00000041ff41723e */ /* 0x000fe200048060ff */
[----:B------:R-:W-:Y:S01]  /*5480*/  @!P0 STG.E.U8 desc[UR20][R18.64+0x20], R67 ;  /* 0x0000204312008986 */ /* 0x000fe2000c101114 */
[----:B-1----:R-:W-:Y:S02]  /*5490*/  F2FP.SATFINITE.E5M2.F32.PACK_AB_MERGE_C R25, RZ, R64, RZ ;  /* 0x00000040ff19723e */ /* 0x002fe400048060ff */
[C---:B------:R-:W-:Y:S01]  /*54a0*/  ISETP.LT.OR P1, PT, R6.reuse, 0x9, !P1 ;  /* 0x000000090600780c */ /* 0x040fe20004f21670 */
[----:B------:R0:W-:Y:S01]  /*54b0*/  @!P3 STG.E.U8 desc[UR20][R18.64+0x21], R5 ;  /* 0x000021051200b986 */ /* 0x0001e2000c101114 */
[----:B------:R-:W-:-:S02]  /*54c0*/  ISETP.LT.OR P2, PT, R6, 0x9, !P2 ;  /* 0x000000090600780c */ /* 0x000fc40005741670 */
[C---:B------:R-:W-:Y:S01]  /*54d0*/  ISETP.GE.AND P3, PT, R26.reuse, 0x31, PT ;  /* 0x000000311a00780c */ /* 0x040fe20003f66270 */
[----:B------:R-:W-:Y:S01]  /*54e0*/  @!P6 STG.E.U8 desc[UR20][R16.64+0x28], R65 ;  /* 0x000028411000e986 */ /* 0x000fe2000c101114 */
[----:B------:R-:W-:Y:S02]  /*54f0*/  ISETP.GE.AND P0, PT, R26, 0x32, PT ;  /* 0x000000321a00780c */ /* 0x000fe40003f06270 */
[----:B------:R-:W-:Y:S01]  /*5500*/  F2FP.SATFINITE.E5M2.F32.PACK_AB_MERGE_C R63, RZ, R63, RZ ;  /* 0x0000003fff3f723e */ /* 0x000fe200048060ff */
[----:B------:R1:W-:Y:S01]  /*5510*/  @!P5 STG.E.U8 desc[UR20][R16.64+0x29], R25 ;  /* 0x000029191000d986 */ /* 0x0003e2000c101114 */
[C---:B------:R-:W-:Y:S02]  /*5520*/  ISETP.LT.OR P5, PT, R6.reuse, 0x1, !P3 ;  /* 0x000000010600780c */ /* 0x040fe40005fa1670 */
[----:B------:R-:W-:Y:S02]  /*5530*/  ISETP.LT.OR P6, PT, R6, 0x1, !P0 ;  /* 0x000000010600780c */ /* 0x000fe400047c1670 */
[----:B0-----:R-:W-:Y:S01]  /*5540*/  F2FP.SATFINITE.E5M2.F32.PACK_AB_MERGE_C R5, RZ, R62, RZ ;  /* 0x0000003eff05723e */ /* 0x001fe200048060ff */
[----:B------:R-:W-:Y:S01]  /*5550*/  @!P2 STG.E.U8 desc[UR20][R18.64+0x28], R63 ;  /* 0x0000283f1200a986 */ /* 0x000fe2000c101114 */
[----:B------:R-:W-:-:S02]  /*5560*/  F2FP.SATFINITE.E5M2.F32.PACK_AB_MERGE_C R61, RZ, R61, RZ ;  /* 0x0000003dff3d723e */ /* 0x000fc400048060ff */
[----:B------:R-:W-:Y:S01]  /*5570*/  ISETP.GE.AND P2, PT, R26, 0x3a, PT ;  /* 0x0000003a1a00780c */ /* 0x000fe20003f46270 */
[----:B------:R0:W-:Y:S01]  /*5580*/  @!P1 STG.E.U8 desc[UR20][R18.64+0x29], R5 ;  /* 0x0000290512009986 */ /* 0x0001e2000c101114 */
[----:B------:R-:W-:Y:S02]  /*5590*/  ISETP.LT.OR P1, PT, R6, 0x9, !P3 ;  /* 0x000000090600780c */ /* 0x000fe40005f21670 */
[----:B-1----:R-:W-:Y:S01]  /*55a0*/  F2FP.SATFINITE.E5M2.F32.PACK_AB_MERGE_C R25, RZ, R60, RZ ;  /* 0x0000003cff19723e */ /* 0x002fe200048060ff */
[----:B------:R-:W-:Y:S01]  /*55b0*/  @!P5 STG.E.U8 desc[UR20][R16.64+0x30], R61 ;  /* 0x0000303d1000d986 */ /* 0x000fe2000c101114 */
[----:B------:R-:W-:Y:S02]  /*55c0*/  ISETP.GE.AND P3, PT, R26, 0x39, PT ;  /* 0x000000391a00780c */ /* 0x000fe40003f66270 */
[C---:B------:R-:W-:Y:S01]  /*55d0*/  ISETP.LT.OR P0, PT, R6.reuse, 0x9, !P0 ;  /* 0x000000090600780c */ /* 0x040fe20004701670 */
[----:B------:R1:W-:Y:S01]  /*55e0*/  @!P6 STG.E.U8 desc[UR20][R16.64+0x31], R25 ;  /* 0x000031191000e986 */ /* 0x0003e2000c101114 */
[----:B------:R-:W-:-:S02]  /*55f0*/  ISETP.LT.OR P5, PT, R6, 0x1, !P3 ;  /* 0x000000010600780c */ /* 0x000fc40005fa1670 */
[C---:B------:R-:W-:Y:S02]  /*5600*/  ISETP.LT.OR P6, PT, R6.reuse, 0x1, !P2 ;  /* 0x000000010600780c */ /* 0x040fe400057c1670 */
[C---:B------:R-:W-:Y:S02]  /*5610*/  ISETP.LT.OR P3, PT, R6.reuse, 0x9, !P3 ;  /* 0x000000090600780c */ /* 0x040fe40005f61670 */
[----:B------:R-:W-:Y:S02]  /*5620*/  ISETP.LT.OR P2, PT, R6, 0x9, !P2 ;  /* 0x000000090600780c */ /* 0x000fe40005741670 */
[----:B------:R-:W-:Y:S02]  /*5630*/  F2FP.SATFINITE.E5M2.F32.PACK_AB_MERGE_C R59, RZ, R59, RZ ;  /* 0x0000003bff3b723e */ /* 0x000fe400048060ff */
[----:B0-----:R-:W-:Y:S02]  /*5640*/  F2FP.SATFINITE.E5M2.F32.PACK_AB_MERGE_C R5, RZ, R58, RZ ;  /* 0x0000003aff05723e */ /* 0x001fe400048060ff */
[----:B------:R-:W-:Y:S01]  /*5650*/  F2FP.SATFINITE.E5M2.F32.PACK_AB_MERGE_C R57, RZ, R57, RZ ;  /* 0x00000039ff39723e */ /* 0x000fe200048060ff */
[----:B------:R0:W-:Y:S01]  /*5660*/  @!P1 STG.E.U8 desc[UR20][R18.64+0x30], R59 ;  /* 0x0000303b12009986 */ /* 0x0001e2000c101114 */
[----:B-1----:R-:W-:-:S02]  /*5670*/  F2FP.SATFINITE.E5M2.F32.PACK_AB_MERGE_C R25, RZ, R56, RZ ;  /* 0x00000038ff19723e */ /* 0x002fc400048060ff */
[----:B------:R-:W-:Y:S01]  /*5680*/  F2FP.SATFINITE.E5M2.F32.PACK_AB_MERGE_C R23, RZ, R23, RZ ;  /* 0x00000017ff17723e */ /* 0x000fe200048060ff */
[----:B------:R0:W-:Y:S01]  /*5690*/  @!P0 STG.E.U8 desc[UR20][R18.64+0x31], R5 ;  /* 0x0000310512008986 */ /* 0x0001e2000c101114 */
[----:B------:R-:W-:-:S03]  /*56a0*/  F2FP.SATFINITE.E5M2.F32.PACK_AB_MERGE_C R27, RZ, R22, RZ ;  /* 0x00000016ff1b723e */ /* 0x000fc600048060ff */
[----:B------:R0:W-:Y:S04]  /*56b0*/  @!P5 STG.E.U8 desc[UR20][R16.64+0x38], R57 ;  /* 0x000038391000d986 */ /* 0x0001e8000c101114 */
[----:B------:R0:W-:Y:S04]  /*56c0*/  @!P6 STG.E.U8 desc[UR20][R16.64+0x39], R25 ;  /* 0x000039191000e986 */ /* 0x0001e8000c101114 */
[----:B------:R0:W-:Y:S04]  /*56d0*/  @!P3 STG.E.U8 desc[UR20][R18.64+0x38], R23 ;  /* 0x000038171200b986 */ /* 0x0001e8000c101114 */
[----:B------:R0:W-:Y:S02]  /*56e0*/  @!P2 STG.E.U8 desc[UR20][R18.64+0x39], R27 ;  /* 0x0000391b1200a986 */ /* 0x0001e4000c101114 */
.L_x_106:
[----:B------:R-:W-:Y:S05]  /*56f0*/  BSYNC B0 ;  /* 0x0000000000007941 */ /* 0x000fea0003800000 */
.L_x_40:
[C---:B------:R-:W-:Y:S01]  /*5700*/  LEA R2, P0, R8.reuse, R2, 0x1 ;  /* 0x0000000208027211 */ /* 0x040fe200078008ff */
[----:B------:R-:W-:Y:S01]  /*5710*/  ULDC.64 UR6, c[0x0][0x650] ;  /* 0x0001940000067ab9 */ /* 0x000fe20000000a00 */
[----:B-----5:R-:W-:Y:S01]  /*5720*/  IMAD.U32 R4, RZ, RZ, UR16 ;  /* 0x00000010ff047e24 */ /* 0x020fe2000f8e00ff */
[----:B0-----:R-:W-:Y:S01]  /*5730*/  PRMT R16, RZ, 0x7610, R16 ;  /* 0x00007610ff107816 */ /* 0x001fe20000000010 */
[----:B------:R-:W-:Y:S01]  /*5740*/  IMAD.MOV.U32 R6, RZ, RZ, -0x1 ;  /* 0xffffffffff067424 */ /* 0x000fe200078e00ff */
[----:B------:R-:W-:Y:S01]  /*5750*/  LEA.HI.X R3, R8, R3, R0, 0x1, P0 ;  /* 0x0000000308037211 */ /* 0x000fe200000f0c00 */
[----:B------:R0:W-:Y:S01]  /*5760*/  SYNCS.ARRIVE.TRANS64.A1T0 RZ, [R4+UR23], RZ ;  /* 0x000000ff04ff79a7 */ /* 0x0001e20008100017 */
[----:B------:R-:W-:Y:S01]  /*5770*/  ISETP.GE.U32.AND P0, PT, R2, UR6, PT ;  /* 0x0000000602007c0c */ /* 0x000fe2000bf06070 */
[----:B------:R-:W-:-:S03]  /*5780*/  IMAD.MOV.U32 R5, RZ, RZ, -0x1 ;  /* 0xffffffffff057424 */ /* 0x000fc600078e00ff */
[----:B------:R-:W-:Y:S01]  /*5790*/  ISETP.GE.U32.AND.EX P0, PT, R3, UR7, PT, P0 ;  /* 0x0000000703007c0c */ /* 0x000fe2000bf06100 */
[----:B0-----:R-:W-:-:S12]  /*57a0*/  IMAD.MOV.U32 R4, RZ, RZ, -0x1 ;  /* 0xffffffffff047424 */ /* 0x001fd800078e00ff */
[----:B------:R-:W-:Y:S05]  /*57b0*/  @P0 BRA `(.L_x_107) ;  /* 0x0000000400600947 */ /* 0x000fea0003800000 */
[----:B------:R-:W0:Y:S01]  /*57c0*/  S2R R28, SR_CTAID.X ;  /* 0x00000000001c7919 */ /* 0x000e220000002500 */
[----:B------:R-:W5:Y:S01]  /*57d0*/  LDC.64 R22, c[0x0][0x628] ;  /* 0x00018a00ff167b82 */ /* 0x000f620000000a00 */
[----:B------:R-:W-:Y:S01]  /*57e0*/  ULDC UR6, c[0x0][0x150] ;  /* 0x0000540000067ab9 */ /* 0x000fe20000000800 */
[----:B-1----:R-:W-:Y:S01]  /*57f0*/  IMAD.MOV.U32 R18, RZ, RZ, R2 ;  /* 0x000000ffff127224 */ /* 0x002fe200078e0002 */
[----:B------:R-:W1:Y:S01]  /*5800*/  S2R R30, SR_CTAID.Y ;  /* 0x00000000001e7919 */ /* 0x000e620000002600 */
[----:B------:R-:W-:-:S04]  /*5810*/  IMAD.MOV.U32 R19, RZ, RZ, R3 ;  /* 0x000000ffff137224 */ /* 0x000fc800078e0003 */
[----:B------:R-:W1:Y:S08]  /*5820*/  LDC R31, c[0x0][0x144] ;  /* 0x00005100ff1f7b82 */ /* 0x000e700000000800 */
[----:B------:R-:W1:Y:S08]  /*5830*/  LDC R6, c[0x0][0x630] ;  /* 0x00018c00ff067b82 */ /* 0x000e700000000800 */
[----:B------:R-:W1:Y:S01]  /*5840*/  LDC.64 R26, c[0x0][0x620] ;  /* 0x00018800ff1a7b82 */ /* 0x000e620000000a00 */
[----:B-----5:R-:W-:-:S04]  /*5850*/  ISETP.NE.U32.AND P0, PT, R22, RZ, PT ;  /* 0x000000ff1600720c */ /* 0x020fc80003f05070 */
[----:B------:R-:W-:Y:S02]  /*5860*/  ISETP.NE.AND.EX P0, PT, R23, RZ, PT, P0 ;  /* 0x000000ff1700720c */ /* 0x000fe40003f05300 */
[----:B0-----:R-:W-:-:S05]  /*5870*/  I2FP.F32.U32 R4, R28 ;  /* 0x0000001c00047245 */ /* 0x001fca0000201000 */
[----:B------:R-:W-:-:S04]  /*5880*/  FMUL R4, R4, UR6 ;  /* 0x0000000604047c20 */ /* 0x000fc80008400000 */
[----:B------:R0:W0:Y:S02]  /*5890*/  F2I.U32.TRUNC.NTZ R29, R4 ;  /* 0x00000004001d7305 */ /* 0x000024000020f000 */
[----:B------:R-:W-:Y:S05]  /*58a0*/  @!P0 BRA `(.L_x_108) ;  /* 0x0000000000288947 */ /* 0x000fea0003800000 */
[----:B------:R-:W5:Y:S02]  /*58b0*/  LDC R5, c[0x0][0x634] ;  /* 0x00018d00ff057b82 */ /* 0x000f640000000800 */
[----:B-----5:R-:W-:-:S05]  /*58c0*/  IADD3 R19, P0, R2, R5, RZ ;  /* 0x0000000502137210 */ /* 0x020fca0007f1e0ff */
[----:B--234-:R-:W-:-:S04]  /*58d0*/  IMAD.X R25, RZ, RZ, R3, P0 ;  /* 0x000000ffff197224 */ /* 0x01cfc800000e0603 */
[----:B0-----:R-:W-:-:S04]  /*58e0*/  IMAD.WIDE.U32 R4, R25, R22, RZ ;  /* 0x0000001619047225 */ /* 0x001fc800078e00ff */
[----:B------:R-:W-:-:S04]  /*58f0*/  IMAD.WIDE.U32 R16, P0, R19, R23, R4 ;  /* 0x0000001713107225 */ /* 0x000fc80007800004 */
[----:B------:R-:W-:-:S04]  /*5900*/  IMAD.WIDE.U32 R4, R19, R22, RZ ;  /* 0x0000001613047225 */ /* 0x000fc800078e00ff */
[----:B------:R-:W-:Y:S01]  /*5910*/  IMAD.X R19, RZ, RZ, RZ, P0 ;  /* 0x000000ffff137224 */ /* 0x000fe200000e06ff */
[----:B------:R-:W-:Y:S01]  /*5920*/  IADD3 RZ, P0, R5, R16, RZ ;  /* 0x0000001005ff7210 */ /* 0x000fe20007f1e0ff */
[----:B------:R-:W-:-:S04]  /*5930*/  IMAD.MOV.U32 R18, RZ, RZ, R17 ;  /* 0x000000ffff127224 */ /* 0x000fc800078e0011 */
[----:B------:R-:W-:-:S08]  /*5940*/  IMAD.WIDE.U32.X R18, R25, R23, R18, P0 ;  /* 0x0000001719127225 */ /* 0x000fd000000e0412 */
.L_x_108:
[-CC-:B-1234-:R-:W-:Y:S01]  /*5950*/  SHF.R.U64 R24, R18, R6.reuse, R19.reuse ;  /* 0x0000000612187219 */ /* 0x19efe20000001213 */
[----:B------:R-:W1:Y:S01]  /*5960*/  LDC.64 R34, c[0x0][0x640] ;  /* 0x00019000ff227b82 */ /* 0x000e620000000a00 */
[----:B0-----:R-:W-:Y:S01]  /*5970*/  SHF.R.U32.HI R4, RZ, R6, R19 ;  /* 0x00000006ff047219 */ /* 0x001fe20000011613 */
[----:B------:R-:W-:Y:S01]  /*5980*/  IMAD.MOV R29, RZ, RZ, -R29 ;  /* 0x000000ffff1d7224 */ /* 0x000fe200078e0a1d */
[----:B------:R-:W-:Y:S01]  /*5990*/  IADD3 R17, P0, RZ, -R24, RZ ;  /* 0x80000018ff117210 */ /* 0x000fe20007f1e0ff */
[----:B------:R-:W-:Y:S01]  /*59a0*/  ULDC UR6, c[0x0][0x154] ;  /* 0x0000550000067ab9 */ /* 0x000fe20000000800 */
[----:B------:R-:W-:Y:S02]  /*59b0*/  IMAD.MOV.U32 R19, RZ, RZ, 0x1 ;  /* 0x00000001ff137424 */ /* 0x000fe400078e00ff */
[----:B------:R-:W-:Y:S01]  /*59c0*/  IMAD R29, R31, R29, R28 ;  /* 0x0000001d1f1d7224 */ /* 0x000fe200078e021c */
[----:B------:R-:W0:Y:S01]  /*59d0*/  LDC R16, c[0x0][0x618] ;  /* 0x00018600ff107b82 */ /* 0x000e220000000800 */
[----:B------:R-:W-:-:S04]  /*59e0*/  IMAD.X R5, RZ, RZ, ~R4, P0 ;  /* 0x000000ffff057224 */ /* 0x000fc800000e0e04 */
[-C--:B------:R-:W-:Y:S02]  /*59f0*/  IMAD R6, R5, R26.reuse, RZ ;  /* 0x0000001a05067224 */ /* 0x080fe400078e02ff */
[C---:B------:R-:W-:Y:S01]  /*5a00*/  IMAD.WIDE.U32 R4, R17.reuse, R26, R2 ;  /* 0x0000001a11047225 */ /* 0x040fe200078e0002 */
[----:B------:R-:W2:Y:S03]  /*5a10*/  LDC R18, c[0x0][0x608] ;  /* 0x00018200ff127b82 */ /* 0x000ea60000000800 */
[----:B------:R-:W-:Y:S01]  /*5a20*/  IMAD R17, R17, R27, R6 ;  /* 0x0000001b11117224 */ /* 0x000fe200078e0206 */
[----:B------:R-:W-:-:S03]  /*5a30*/  I2FP.F32.U32 R6, R30 ;  /* 0x0000001e00067245 */ /* 0x000fc60000201000 */
[----:B------:R-:W-:Y:S01]  /*5a40*/  IMAD.IADD R5, R5, 0x1, R17 ;  /* 0x0000000105057824 */ /* 0x000fe200078e0211 */
[----:B------:R-:W3:Y:S01]  /*5a50*/  LDC R32, c[0x0][0x658] ;  /* 0x00019600ff207b82 */ /* 0x000ee20000000800 */
[----:B-1----:R-:W-:Y:S01]  /*5a60*/  ISETP.NE.U32.AND P0, PT, R34, RZ, PT ;  /* 0x000000ff2200720c */ /* 0x002fe20003f05070 */
[----:B------:R-:W-:-:S03]  /*5a70*/  IMAD.MOV.U32 R17, RZ, RZ, -0x1 ;  /* 0xffffffffff117424 */ /* 0x000fc600078e00ff */
[----:B------:R-:W-:-:S03]  /*5a80*/  ISETP.NE.AND.EX P0, PT, R35, RZ, PT, P0 ;  /* 0x000000ff2300720c */ /* 0x000fc60003f05300 */
[----:B------:R-:W1:Y:S01]  /*5a90*/  LDC R27, c[0x0][0x148] ;  /* 0x00005200ff1b7b82 */ /* 0x000e620000000800 */
[-CC-:B0-----:R-:W-:Y:S02]  /*5aa0*/  SHF.R.U64 R22, R4, R16.reuse, R5.reuse ;  /* 0x0000001004167219 */ /* 0x181fe40000001205 */
[----:B------:R-:W-:Y:S01]  /*5ab0*/  SHF.R.U32.HI R5, RZ, R16, R5 ;  /* 0x00000010ff057219 */ /* 0x000fe20000011605 */
[----:B------:R-:W-:-:S04]  /*5ac0*/  FMUL R16, R6, UR6 ;  /* 0x0000000606107c20 */ /* 0x000fc80008400000 */
[----:B------:R-:W0:Y:S01]  /*5ad0*/  LDC R28, c[0x0][0x600] ;  /* 0x00018000ff1c7b82 */ /* 0x000e220000000800 */
[----:B------:R4:W0:Y:S01]  /*5ae0*/  F2I.U32.TRUNC.NTZ R25, R16 ;  /* 0x0000001000197305 */ /* 0x000822000020f000 */
[-CC-:B--2---:R-:W-:Y:S02]  /*5af0*/  SHF.R.U64 R6, R22, R18.reuse, R5.reuse ;  /* 0x0000001216067219 */ /* 0x184fe40000001205 */
[----:B------:R-:W-:-:S04]  /*5b00*/  SHF.R.U32.HI R5, RZ, R18, R5 ;  /* 0x00000012ff057219 */ /* 0x000fc80000011605 */
[----:B------:R-:W2:Y:S01]  /*5b10*/  LDC R33, c[0x0][0x648] ;  /* 0x00019200ff217b82 */ /* 0x000ea20000000800 */
[-CC-:B---3--:R-:W-:Y:S02]  /*5b20*/  SHF.R.U64 R26, R6, R32.reuse, R5.reuse ;  /* 0x00000020061a7219 */ /* 0x188fe40000001205 */
[-C--:B------:R-:W-:Y:S02]  /*5b30*/  SHF.L.U32 R17, R17, R32.reuse, RZ ;  /* 0x0000002011117219 */ /* 0x080fe400000006ff */
[-C--:B------:R-:W-:Y:S01]  /*5b40*/  SHF.R.U32.HI R5, RZ, R32.reuse, R5 ;  /* 0x00000020ff057219 */ /* 0x080fe20000011605 */
[----:B------:R-:W-:Y:S01]  /*5b50*/  IMAD.MOV.U32 R4, RZ, RZ, R26 ;  /* 0x000000ffff047224 */ /* 0x000fe200078e001a */
[----:B------:R-:W-:Y:S01]  /*5b60*/  SHF.L.U32 R32, R19, R32, RZ ;  /* 0x0000002013207219 */ /* 0x000fe200000006ff */
[----:B------:R-:W3:Y:S01]  /*5b70*/  LDC R36, c[0x0][0x638] ;  /* 0x00018e00ff247b82 */ /* 0x000ee20000000800 */
[----:B------:R-:W-:-:S07]  /*5b80*/  LOP3.LUT R31, RZ, R17, RZ, 0x33, !PT ;  /* 0x00000011ff1f7212 */ /* 0x000fce00078e33ff */
[----:B------:R-:W0:Y:S01]  /*5b90*/  LDC R37, c[0x0][0x610] ;  /* 0x00018400ff257b82 */ /* 0x000e220000000800 */
[----:B----4-:R-:W-:Y:S05]  /*5ba0*/  @!P0 BRA `(.L_x_109) ;  /* 0x0000000000288947 */ /* 0x010fea0003800000 */
[----:B------:R-:W4:Y:S02]  /*5bb0*/  LDC R19, c[0x0][0x64c] ;  /* 0x00019300ff137b82 */ /* 0x000f240000000800 */
[----:B----4-:R-:W-:-:S05]  /*5bc0*/  IADD3 R19, P0, R26, R19, RZ ;  /* 0x000000131a137210 */ /* 0x010fca0007f1e0ff */
        /* <DEDUP_REMOVED lines=8> */
.L_x_109:
[----:B--2---:R-:W-:Y:S01]  /*5c50*/  SHF.R.U64 R4, R4, R33, R5 ;  /* 0x0000002104047219 */ /* 0x004fe20000001205 */
[----:B0-----:R-:W-:Y:S01]  /*5c60*/  VIADD R19, R28, 0xffffffff ;  /* 0xffffffff1c137836 */ /* 0x001fe20000000000 */
[----:B------:R-:W-:Y:S01]  /*5c70*/  LOP3.LUT R17, R6, R31, RZ, 0xc0, !PT ;  /* 0x0000001f06117212 */ /* 0x000fe200078ec0ff */
[----:B------:R-:W-:Y:S02]  /*5c80*/  IMAD.MOV R25, RZ, RZ, -R25 ;  /* 0x000000ffff197224 */ /* 0x000fe400078e0a19 */
[----:B------:R-:W-:Y:S02]  /*5c90*/  IMAD.MOV R5, RZ, RZ, -R4 ;  /* 0x000000ffff057224 */ /* 0x000fe400078e0a04 */
[----:B------:R-:W-:Y:S01]  /*5ca0*/  IMAD R6, R32, R4, R17 ;  /* 0x0000000420067224 */ /* 0x000fe200078e0211 */
[----:B------:R-:W-:Y:S01]  /*5cb0*/  LOP3.LUT R17, R22, R19, RZ, 0xc0, !PT ;  /* 0x0000001316117212 */ /* 0x000fe200078ec0ff */
[----:B-1----:R-:W-:Y:S02]  /*5cc0*/  @P4 IMAD R29, R27, R25, R30 ;  /* 0x000000191b1d4224 */ /* 0x002fe400078e021e */
[----:B---3--:R-:W-:-:S02]  /*5cd0*/  IMAD R4, R5, R36, R26 ;  /* 0x0000002405047224 */ /* 0x008fc400078e021a */
[----:B------:R-:W-:Y:S02]  /*5ce0*/  IMAD R6, R6, R37, R29 ;  /* 0x0000002506067224 */ /* 0x000fe400078e021d */
[----:B------:R-:W-:Y:S02]  /*5cf0*/  IMAD R5, R4, R28, R17 ;  /* 0x0000001c04057224 */ /* 0x000fe400078e0211 */
[----:B------:R-:W-:-:S03]  /*5d00*/  IMAD.MOV.U32 R16, RZ, RZ, 0x1 ;  /* 0x00000001ff107424 */ /* 0x000fc600078e00ff */
[----:B------:R-:W-:Y:S02]  /*5d10*/  SEL R4, R5, R6, !P4 ;  /* 0x0000000605047207 */ /* 0x000fe40006000000 */
[----:B------:R-:W-:Y:S01]  /*5d20*/  SEL R6, R6, R5, !P4 ;  /* 0x0000000506067207 */ /* 0x000fe20006000000 */
[----:B------:R-:W-:-:S07]  /*5d30*/  IMAD.MOV.U32 R5, RZ, RZ, R24 ;  /* 0x000000ffff057224 */ /* 0x000fce00078e0018 */
.L_x_107:
[----:B------:R-:W-:Y:S02]  /*5d40*/  LOP3.LUT P0, RZ, R16, 0xff, RZ, 0xc0, !PT ;  /* 0x000000ff10ff7812 */ /* 0x000fe4000780c0ff */
[----:B------:R-:W-:-:S11]  /*5d50*/  LOP3.LUT R87, R87, 0x1, RZ, 0x3c, !PT ;  /* 0x0000000157577812 */ /* 0x000fd600078e3cff */
[----:B------:R-:W-:Y:S05]  /*5d60*/  @P0 BRA `(.L_x_110) ;  /* 0xffffffc000000947 */ /* 0x000fea000383ffff */
[----:B------:R-:W-:Y:S05]  /*5d70*/  EXIT ;  /* 0x000000000000794d */ /* 0x000fea0003800000 */
.L_x_18:
[----:B------:R-:W-:-:S08]  /*5d80*/  ISETP.NE.AND P0, PT, R18, RZ, PT ;  /* 0x000000ff1200720c */ /* 0x000fd00003f05270 */
[----:B--23-5:R-:W0:-:S00]  /*5d90*/  USETMAXREG.DEALLOC.CTAPOOL 0x28 ;  /* 0x00000028000079c8 */ /* 0x02ce0000080e0500 */
[----:B------:R-:W-:Y:S05]  /*5da0*/  @P0 EXIT ;  /* 0x000000000000094d */ /* 0x000fea0003800000 */
[----:B0-----:R-:W-:Y:S01]  /*5db0*/  LOP3.LUT P0, RZ, R20, 0xff, RZ, 0xc0, !PT ;  /* 0x000000ff14ff7812 */ /* 0x001fe2000780c0ff */
[----:B------:R-:W-:Y:S02]  /*5dc0*/  IMAD.MOV.U32 R13, RZ, RZ, 0x1 ;  /* 0x00000001ff0d7424 */ /* 0x000fe400078e00ff */
[----:B------:R-:W-:-:S10]  /*5dd0*/  IMAD.MOV.U32 R12, RZ, RZ, RZ ;  /* 0x000000ffff0c7224 */ /* 0x000fd400078e00ff */
[----:B------:R-:W-:Y:S05]  /*5de0*/  @!P0 BRA `(.L_x_111) ;  /* 0x0000000c00708947 */ /* 0x000fea0003800000 */
[----:B------:R-:W0:Y:S01]  /*5df0*/  S2UR UR9, SR_CgaCtaId ;  /* 0x00000000000979c3 */ /* 0x000e220000008800 */
[----:B------:R-:W-:Y:S01]  /*5e00*/  UMOV UR14, 0x1 ;  /* 0x00000001000e7882 */ /* 0x000fe20000000000 */
[----:B------:R-:W-:Y:S01]  /*5e10*/  LOP3.LUT P0, RZ, R11, 0x1f, RZ, 0xc0, !PT ;  /* 0x0000001f0bff7812 */ /* 0x000fe2000780c0ff */
[----:B------:R-:W-:Y:S01]  /*5e20*/  ULDC UR5, c[0x0][0x658] ;  /* 0x0001960000057ab9 */ /* 0x000fe20000000800 */
[----:B------:R-:W-:Y:S01]  /*5e30*/  UMOV UR7, 0xffffffff ;  /* 0xffffffff00077882 */ /* 0x000fe20000000000 */
[----:B------:R-:W-:Y:S01]  /*5e40*/  BSSY B0, `(.L_x_111) ;  /* 0x00000d6000007945 */ /* 0x000fe20003800000 */
[----:B------:R-:W-:Y:S01]  /*5e50*/  USHF.L.U32 UR7, UR7, UR5, URZ ;  /* 0x0000000507077299 */ /* 0x000fe2000800063f */
[C---:B------:R-:W-:Y:S01]  /*5e60*/  ISETP.NE.AND P2, PT, R10.reuse, RZ, PT ;  /* 0x000000ff0a00720c */ /* 0x040fe20003f45270 */
[----:B------:R-:W-:Y:S01]  /*5e70*/  IMAD.MOV.U32 R15, RZ, RZ, 0x1 ;  /* 0x00000001ff0f7424 */ /* 0x000fe200078e00ff */
[----:B------:R-:W-:Y:S01]  /*5e80*/  ISETP.NE.OR P0, PT, R10, RZ, !P0 ;  /* 0x000000ff0a00720c */ /* 0x000fe20004705670 */
[----:B------:R-:W-:Y:S01]  /*5e90*/  IMAD.MOV.U32 R13, RZ, RZ, 0x1 ;  /* 0x00000001ff0d7424 */ /* 0x000fe200078e00ff */
[----:B------:R-:W-:Y:S01]  /*5ea0*/  LOP3.LUT R14, R7, 0x2, RZ, 0xfc, !PT ;  /* 0x00000002070e7812 */ /* 0x000fe200078efcff */
[----:B------:R-:W-:Y:S01]  /*5eb0*/  IMAD.MOV.U32 R12, RZ, RZ, RZ ;  /* 0x000000ffff0c7224 */ /* 0x000fe200078e00ff */
[----:B------:R-:W-:Y:S01]  /*5ec0*/  ULDC UR4, c[0x0][0x600] ;  /* 0x0001800000047ab9 */ /* 0x000fe20000000800 */
[----:B------:R-:W-:Y:S01]  /*5ed0*/  UMOV UR19, 0x1111 ;  /* 0x0000111100137882 */ /* 0x000fe20000000000 */
[----:B------:R-:W-:-:S02]  /*5ee0*/  UIADD3 UR25, UR13, 0x1, URZ ;  /* 0x000000010d197890 */ /* 0x000fc4000fffe03f */
[----:B------:R-:W-:Y:S02]  /*5ef0*/  UIADD3 UR4, UR4, -0x1, URZ ;  /* 0xffffffff04047890 */ /* 0x000fe4000fffe03f */
[----:B------:R-:W-:Y:S02]  /*5f00*/  USHF.L.U32 UR5, UR14, UR5, URZ ;  /* 0x000000050e057299 */ /* 0x000fe4000800063f */
[----:B------:R-:W-:Y:S01]  /*5f10*/  ULOP3.LUT UR7, URZ, UR7, URZ, 0x33, !UPT ;  /* 0x000000073f077292 */ /* 0x000fe2000f8e333f */
[----:B------:R-:W-:Y:S01]  /*5f20*/  ULDC.64 UR26, c[0x0][0x198] ;  /* 0x00006600001a7ab9 */ /* 0x000fe20000000a00 */
[----:B0-----:R-:W-:Y:S02]  /*5f30*/  USHF.R.U32.HI UR28, URZ, 0x2, UR9 ;  /* 0x000000023f1c7899 */ /* 0x001fe40008011609 */
[----:B------:R-:W-:Y:S02]  /*5f40*/  ULOP3.LUT UR8, UR9, 0x3, URZ, 0xc0, !UPT ;  /* 0x0000000309087892 */ /* 0x000fe4000f8ec03f */
[----:B------:R-:W-:-:S02]  /*5f50*/  USHF.L.U32 UR6, UR9, 0x4, URZ ;  /* 0x0000000409067899 */ /* 0x000fc4000800063f */
[----:B------:R-:W-:Y:S02]  /*5f60*/  USHF.L.U32 UR29, UR9, 0x9, URZ ;  /* 0x00000009091d7899 */ /* 0x000fe4000800063f */
[----:B------:R-:W-:Y:S02]  /*5f70*/  ULOP3.LUT UR9, UR9, 0xfffffffc, URZ, 0xc0, !UPT ;  /* 0xfffffffc09097892 */ /* 0x000fe4000f8ec03f */
[----:B------:R-:W-:Y:S02]  /*5f80*/  UISETP.GT.U32.AND UP0, UPT, UR8, 0xffff, UPT ;  /* 0x0000ffff0800788c */ /* 0x000fe4000bf04070 */
[----:B------:R-:W-:Y:S02]  /*5f90*/  ULOP3.LUT UR11, UR9, 0x1, URZ, 0xfc, !UPT ;  /* 0x00000001090b7892 */ /* 0x000fe4000f8efc3f */
[----:B------:R-:W-:Y:S02]  /*5fa0*/  ULOP3.LUT UR12, UR9, 0x2, URZ, 0xfc, !UPT ;  /* 0x00000002090c7892 */ /* 0x000fe4000f8efc3f */
[----:B------:R-:W-:-:S02]  /*5fb0*/  USHF.L.U32 UR10, UR14, UR9, URZ ;  /* 0x000000090e0a7299 */ /* 0x000fc4000800063f */
[----:B------:R-:W-:Y:S02]  /*5fc0*/  ULOP3.LUT UR9, UR9, 0x3, URZ, 0xfc, !UPT ;  /* 0x0000000309097892 */ /* 0x000fe4000f8efc3f */
[----:B------:R-:W-:Y:S02]  /*5fd0*/  USHF.L.U32 UR11, UR14, UR11, URZ ;  /* 0x0000000b0e0b7299 */ /* 0x000fe4000800063f */
[----:B------:R-:W-:Y:S02]  /*5fe0*/  USHF.L.U32 UR12, UR14, UR12, URZ ;  /* 0x0000000c0e0c7299 */ /* 0x000fe4000800063f */
[----:B------:R-:W-:Y:S02]  /*5ff0*/  USEL UR8, UR8, 0xffff, !UP0 ;  /* 0x0000ffff08087887 */ /* 0x000fe4000c000000 */
[----:B------:R-:W-:Y:S02]  /*6000*/  USHF.L.U32 UR9, UR14, UR9, URZ ;  /* 0x000000090e097299 */ /* 0x000fe4000800063f */
[----:B------:R-:W-:-:S02]  /*6010*/  ULOP3.LUT UR10, UR12, UR10, UR11, 0xfe, !UPT ;  /* 0x0000000a0c0a7292 */ /* 0x000fc4000f8efe0b */
[----:B------:R-:W-:Y:S02]  /*6020*/  ULOP3.LUT UR8, UR8, 0xffff, URZ, 0xc0, !UPT ;  /* 0x0000ffff08087892 */ /* 0x000fe4000f8ec03f */
[----:B------:R-:W-:Y:S02]  /*6030*/  ULOP3.LUT UR6, UR6, 0x30, URZ, 0xc0, !UPT ;  /* 0x0000003006067892 */ /* 0x000fe4000f8ec03f */
[----:B------:R-:W-:Y:S02]  /*6040*/  ULOP3.LUT UR18, UR10, UR9, URZ, 0xfc, !UPT ;  /* 0x000000090a127292 */ /* 0x000fe4000f8efc3f */
[----:B------:R-:W-:-:S12]  /*6050*/  USHF.L.U32 UR19, UR19, UR8, URZ ;  /* 0x0000000813137299 */ /* 0x000fd8000800063f */
.L_x_123:
[----:B------:R-:W-:-:S03]  /*6060*/  UMOV UR8, 0xffffffff ;  /* 0xffffffff00087882 */ /* 0x000fc60000000000 */
[----:B------:R-:W-:Y:S05]  /*6070*/  BRA.DIV UR8, `(.L_x_112) ;  /* 0x0000002e083c7947 */ /* 0x000fea000b800000 */
[----:B------:R-:W-:-:S13]  /*6080*/  ELECT P1, URZ, PT ;  /* 0x00000000003f782f */ /* 0x000fda0003820000 */
.L_x_188:
[----:B------:R-:W0:Y:S01]  /*6090*/  LDC R10, c[0x0][0x28c] ;  /* 0x0000a300ff0a7b82 */ /* 0x000e220000000800 */
[----:B------:R-:W-:Y:S01]  /*60a0*/  BSSY B1, `(.L_x_113) ;  /* 0x000003c000017945 */ /* 0x000fe20003800000 */
[----:B0-----:R-:W-:-:S13]  /*60b0*/  ISETP.LT.OR P1, PT, R10, 0x1, !P1 ;  /* 0x000000010a00780c */ /* 0x001fda0004f21670 */
[----:B------:R-:W-:Y:S05]  /*60c0*/  @P1 BRA `(.L_x_114) ;  /* 0x0000000000e41947 */ /* 0x000fea0003800000 */
[----:B------:R-:W-:Y:S01]  /*60d0*/  LEA R10, R6, UR28, 0x2 ;  /* 0x0000001c060a7c11 */ /* 0x000fe2000f8e10ff */
[----:B------:R-:W-:Y:S01]  /*60e0*/  IMAD.MOV.U32 R18, RZ, RZ, RZ ;  /* 0x000000ffff127224 */ /* 0x000fe200078e00ff */
[----:B------:R-:W-:Y:S01]  /*60f0*/  LEA R16, R4, UR6, 0x6 ;  /* 0x0000000604107c11 */ /* 0x000fe2000f8e30ff */
[----:B------:R-:W-:Y:S02]  /*6100*/  IMAD.U32 R20, RZ, RZ, UR25 ;  /* 0x00000019ff147e24 */ /* 0x000fe4000f8e00ff */
[----:B------:R-:W-:Y:S02]  /*6110*/  IMAD.MOV.U32 R4, RZ, RZ, R13 ;  /* 0x000000ffff047224 */ /* 0x000fe400078e000d */
[----:B------:R-:W-:Y:S02]  /*6120*/  IMAD.MOV.U32 R6, RZ, RZ, R12 ;  /* 0x000000ffff067224 */ /* 0x000fe400078e000c */
[----:B------:R-:W-:-:S07]  /*6130*/  IMAD.SHL.U32 R17, R10, 0x10, RZ ;  /* 0x000000100a117824 */ /* 0x000fce00078e00ff */
.L_x_118:
[----:B------:R-:W0:Y:S01]  /*6140*/  S2R R11, SR_CgaCtaId ;  /* 0x00000000000b7919 */ /* 0x000e220000008800 */
[----:B------:R-:W-:-:S04]  /*6150*/  MOV R10, 0x400 ;  /* 0x00000400000a7802 */ /* 0x000fc80000000f00 */
[----:B0-----:R-:W-:Y:S02]  /*6160*/  LEA R21, R11, R10, 0x18 ;  /* 0x0000000a0b157211 */ /* 0x001fe400078ec0ff */
[----:B------:R-:W-:Y:S01]  /*6170*/  SHF.L.U32 R10, R4, 0x1f, RZ ;  /* 0x0000001f040a7819 */ /* 0x000fe200000006ff */
[----:B------:R-:W0:Y:S02]  /*6180*/  @!P2 LDC R11, c[0x0][0x500] ;  /* 0x00014000ff0bab82 */ /* 0x000e240000000800 */
[----:B------:R-:W-:-:S04]  /*6190*/  IMAD R19, R6, 0x8, R21 ;  /* 0x0000000806137824 */ /* 0x000fc800078e0215 */
[----:B------:R-:W1:Y:S02]  /*61a0*/  SYNCS.PHASECHK.TRANS64.TRYWAIT P1, [R19+URZ+0x1c0], R10 ;  /* 0x0001c00a130075a7 */ /* 0x000e64000802017f */
[----:B-1----:R-:W-:Y:S05]  /*61b0*/  @!P1 BRA `(.L_x_115) ;  /* 0x0000002c000c9947 */ /* 0x002fea0003800000 */
.L_x_189:
[----:B-1----:R-:W-:Y:S01]  /*61c0*/  PRMT R10, R14, 0x9910, RZ ;  /* 0x000099100e0a7816 */ /* 0x002fe200000000ff */
[----:B0-----:R0:W-:Y:S03]  /*61d0*/  @!P2 SYNCS.ARRIVE.TRANS64 RZ, [R19+URZ], R11 ;  /* 0x0000000b13ffa9a7 */ /* 0x0011e6000800003f */
[----:B------:R-:W-:-:S13]  /*61e0*/  ISETP.NE.AND P1, PT, R10, 0x2, PT ;  /* 0x000000020a00780c */ /* 0x000fda0003f25270 */
[----:B0-----:R-:W-:Y:S05]  /*61f0*/  @P1 BRA `(.L_x_116) ;  /* 0x0000000000041947 */ /* 0x001fea0003800000 */
[----:B------:R-:W-:Y:S01]  /*6200*/  BPT.TRAP 0x1 ;  /* 0x000000040000795c */ /* 0x000fe20000300000 */
.L_x_116:
[----:B------:R-:W-:Y:S05]  /*6210*/  @P0 BRA `(.L_x_117) ;  /* 0x0000000000040947 */ /* 0x000fea0003800000 */
[----:B------:R-:W-:Y:S01]  /*6220*/  BPT.TRAP 0x1 ;  /* 0x000000040000795c */ /* 0x000fe20000300000 */
.L_x_117:
[----:B------:R-:W-:Y:S01]  /*6230*/  R2UR UR8, R6 ;  /* 0x00000000060872ca */ /* 0x000fe200000e0000 */
[----:B------:R-:W-:Y:S01]  /*6240*/  VIADD R20, R20, 0xffffffff ;  /* 0xffffffff14147836 */ /* 0x000fe20000000000 */
[----:B------:R-:W-:Y:S01]  /*6250*/  R2UR UR22, R21 ;  /* 0x00000000151672ca */ /* 0x000fe200000e0000 */
[----:B------:R-:W-:Y:S01]  /*6260*/  UIADD3 UR14, UP0, UR26, 0xf0, URZ ;  /* 0x000000f01a0e7890 */ /* 0x000fe2000ff1e03f */
[----:B------:R-:W-:Y:S01]  /*6270*/  R2UR UR23, R17 ;  /* 0x00000000111772ca */ /* 0x000fe200000e0000 */
[----:B------:R-:W-:Y:S01]  /*6280*/  UIADD3 UR32, UP1, UR26, 0x1f0, URZ ;  /* 0x000001f01a207890 */ /* 0x000fe2000ff3e03f */
[----:B------:R-:W-:Y:S01]  /*6290*/  R2UR UR9, R19 ;  /* 0x00000000130972ca */ /* 0x000fe200000e0000 */
[----:B------:R-:W-:Y:S01]  /*62a0*/  UIADD3.X UR15, URZ, UR27, URZ, UP0, !UPT ;  /* 0x0000001b3f0f7290 */ /* 0x000fe200087fe43f */
[----:B------:R-:W-:Y:S01]  /*62b0*/  R2UR UR10, R18 ;  /* 0x00000000120a72ca */ /* 0x000fe200000e0000 */
[----:B------:R-:W-:Y:S01]  /*62c0*/  UPRMT UR20, URZ, 0x5410, UR19 ;  /* 0x000054103f147896 */ /* 0x000fe20008000013 */
[----:B------:R-:W-:Y:S01]  /*62d0*/  R2UR UR12, R5 ;  /* 0x00000000050c72ca */ /* 0x000fe200000e0000 */
[----:B------:R-:W-:Y:S01]  /*62e0*/  VIADD R6, R6, 0x1 ;  /* 0x0000000106067836 */ /* 0x000fe20000000000 */
[----:B------:R-:W-:Y:S01]  /*62f0*/  R2UR UR24, R16 ;  /* 0x00000000101872ca */ /* 0x000fe200000e0000 */
[----:B------:R-:W-:Y:S01]  /*6300*/  USHF.L.U32 UR8, UR8, 0xb, URZ ;  /* 0x0000000b08087899 */ /* 0x000fe2000800063f */
[----:B------:R-:W-:Y:S01]  /*6310*/  ISETP.GT.AND P3, PT, R20, 0x1, PT ;  /* 0x000000011400780c */ /* 0x000fe20003f64270 */
[----:B------:R-:W-:Y:S01]  /*6320*/  UPRMT UR30, URZ, 0x5410, UR18 ;  /* 0x000054103f1e7896 */ /* 0x000fe20008000012 */
[----:B------:R-:W-:Y:S01]  /*6330*/  ISETP.NE.AND P1, PT, R6, 0x38, PT ;  /* 0x000000380600780c */ /* 0x000fe20003f25270 */
[----:B------:R-:W-:Y:S01]  /*6340*/  ULEA UR11, UR28, UR8, 0x9 ;  /* 0x000000081c0b7291 */ /* 0x000fe2000f8e483f */
[----:B------:R-:W-:Y:S01]  /*6350*/  VIADD R18, R18, 0x20 ;  /* 0x0000002012127836 */ /* 0x000fe20000000000 */
[----:B------:R-:W-:Y:S01]  /*6360*/  ULOP3.LUT UR8, UR8, 0x600, UR29, 0xf8, !UPT ;  /* 0x0000060008087892 */ /* 0x000fe2000f8ef81d */
[----:B------:R-:W-:Y:S01]  /*6370*/  SEL R11, RZ, 0x1, P1 ;  /* 0x00000001ff0b7807 */ /* 0x000fe20000800000 */
[----:B------:R-:W-:Y:S01]  /*6380*/  UIADD3 UR21, UR22, 0x480, UR11 ;  /* 0x0000048016157890 */ /* 0x000fe2000fffe00b */
[----:B------:R-:W-:Y:S01]  /*6390*/  SEL R6, R6, RZ, P1 ;  /* 0x000000ff06067207 */ /* 0x000fe20000800000 */
[----:B------:R-:W-:Y:S01]  /*63a0*/  UIADD3 UR22, UR22, 0x1c480, UR8 ;  /* 0x0001c48016167890 */ /* 0x000fe2000fffe008 */
[----:B------:R-:W-:Y:S01]  /*63b0*/  LOP3.LUT R4, R4, R11, RZ, 0x3c, !PT ;  /* 0x0000000b04047212 */ /* 0x000fe200078e3cff */
[----:B------:R-:W-:Y:S01]  /*63c0*/  UIADD3.X UR33, URZ, UR27, URZ, UP1, !UPT ;  /* 0x0000001b3f217290 */ /* 0x000fe20008ffe43f */
[----:B------:R-:W-:Y:S01]  /*63d0*/  UMOV UR16, 0x0 ;  /* 0x0000000000107882 */ /* 0x000fe20000000000 */
[----:B------:R-:W-:Y:S01]  /*63e0*/  UMOV UR17, 0x10000000 ;  /* 0x1000000000117882 */ /* 0x000fe20000000000 */
[----:B------:R-:W-:Y:S01]  /*63f0*/  UMOV UR11, UR23 ;  /* 0x00000017000b7c82 */ /* 0x000fe20008000000 */
[----:B------:R-:W-:-:S02]  /*6400*/  UMOV UR8, UR21 ;  /* 0x0000001500087c82 */ /* 0x000fc40008000000 */
[----:B------:R0:W-:Y:S02]  /*6410*/  UTMALDG.3D.MULTICAST [UR8], [UR14], UR20, desc[UR16] ;  /* 0x000010080e0073b4 */ /* 0x0001e40008011814 */
[----:B0-----:R-:W-:Y:S01]  /*6420*/  UMOV UR8, UR22 ;  /* 0x0000001600087c82 */ /* 0x001fe20008000000 */
[----:B------:R-:W-:Y:S02]  /*6430*/  UMOV UR11, UR24 ;  /* 0x00000018000b7c82 */ /* 0x000fe40008000000 */
[----:B------:R0:W-:Y:S02]  /*6440*/  UTMALDG.3D.MULTICAST [UR8], [UR32], UR30, desc[UR16] ;  /* 0x00001008200073b4 */ /* 0x0001e4000801181e */
[----:B0-----:R-:W-:Y:S05]  /*6450*/  @P3 BRA `(.L_x_118) ;  /* 0xfffffffc00383947 */ /* 0x001fea000383ffff */
.L_x_114:
[----:B------:R-:W-:Y:S05]  /*6460*/  BSYNC B1 ;  /* 0x0000000000017941 */ /* 0x000fea0003800000 */
.L_x_113:
[----:B------:R-:W-:Y:S01]  /*6470*/  LOP3.LUT P5, RZ, R15, 0xff, RZ, 0xc0, !PT ;  /* 0x000000ff0fff7812 */ /* 0x000fe200078ac0ff */
[----:B------:R-:W-:Y:S01]  /*6480*/  VIADD R11, R12, UR13 ;  /* 0x0000000d0c0b7c36 */ /* 0x000fe20008000000 */
[----:B------:R-:W-:Y:S01]  /*6490*/  ULDC.64 UR8, c[0x0][0x650] ;  /* 0x0001940000087ab9 */ /* 0x000fe20000000a00 */
[----:B------:R-:W-:Y:S01]  /*64a0*/  IMAD.U32 R6, RZ, RZ, UR13 ;  /* 0x0000000dff067e24 */ /* 0x000fe2000f8e00ff */
[----:B------:R-:W-:Y:S01]  /*64b0*/  UISETP.GE.U32.AND UP0, UPT, UR13, 0x38, UPT ;  /* 0x000000380d00788c */ /* 0x000fe2000bf06070 */
[----:B------:R-:W-:Y:S01]  /*64c0*/  BSSY B1, `(.L_x_119) ;  /* 0x000006b000017945 */ /* 0x000fe20003800000 */
[----:B------:R-:W-:Y:S02]  /*64d0*/  ISETP.GT.U32.AND P1, PT, R11, 0x37, PT ;  /* 0x000000370b00780c */ /* 0x000fe40003f24070 */
[----:B------:R-:W-:Y:S02]  /*64e0*/  PRMT R10, RZ, 0x7610, R10 ;  /* 0x00007610ff0a7816 */ /* 0x000fe4000000000a */
[----:B------:R-:W-:-:S02]  /*64f0*/  ISETP.LT.U32.AND P1, PT, R6, 0x38, P1 ;  /* 0x000000380600780c */ /* 0x000fc40000f21070 */
[----:B------:R-:W-:Y:S01]  /*6500*/  PLOP3.LUT P3, PT, PT, PT, UP0, 0x80, 0x0 ;  /* 0x000000000000781c */ /* 0x000fe20003f6f008 */
[----:B------:R-:W0:Y:S01]  /*6510*/  @P5 S2R R5, SR_CgaCtaId ;  /* 0x0000000000055919 */ /* 0x000e220000008800 */
[----:B------:R-:W-:Y:S02]  /*6520*/  @P5 MOV R4, 0x400 ;  /* 0x0000040000045802 */ /* 0x000fe40000000f00 */
[----:B------:R-:W-:Y:S02]  /*6530*/  SEL R6, RZ, 0x1, !P1 ;  /* 0x00000001ff067807 */ /* 0x000fe40004800000 */
[----:B------:R-:W-:Y:S02]  /*6540*/  PRMT R15, RZ, 0x7610, R15 ;  /* 0x00007610ff0f7816 */ /* 0x000fe4000000000f */
[----:B------:R-:W-:Y:S01]  /*6550*/  LOP3.LUT R13, R13, R6, RZ, 0x3c, !PT ;  /* 0x000000060d0d7212 */ /* 0x000fe200078e3cff */
[----:B------:R-:W-:Y:S01]  /*6560*/  IMAD.MOV.U32 R6, RZ, RZ, -0x1 ;  /* 0xffffffffff067424 */ /* 0x000fe200078e00ff */
[----:B0-----:R-:W-:-:S04]  /*6570*/  @P5 LEA R4, R5, R4, 0x18 ;  /* 0x0000000405045211 */ /* 0x001fc800078ec0ff */
[----:B------:R0:W-:Y:S01]  /*6580*/  @P5 SYNCS.ARRIVE.TRANS64.A1T0 RZ, [R4+URZ+0x3b8], RZ ;  /* 0x0003b8ff04ff59a7 */ /* 0x0001e2000810003f */
[----:B------:R-:W-:-:S04]  /*6590*/  IADD3 R2, P5, R2, R8, RZ ;  /* 0x0000000802027210 */ /* 0x000fc80007fbe0ff */
[----:B------:R-:W-:Y:S01]  /*65a0*/  ISETP.GE.U32.AND P1, PT, R2, UR8, PT ;  /* 0x0000000802007c0c */ /* 0x000fe2000bf26070 */
[----:B------:R-:W-:Y:S01]  /*65b0*/  IMAD.X R3, R3, 0x1, R0, P5 ;  /* 0x0000000103037824 */ /* 0x000fe200028e0600 */
[----:B0-----:R-:W-:-:S04]  /*65c0*/  SHF.R.U32.HI R4, RZ, 0x3, R11 ;  /* 0x00000003ff047819 */ /* 0x001fc8000001160b */
[----:B------:R-:W-:Y:S01]  /*65d0*/  ISETP.GE.U32.AND.EX P1, PT, R3, UR9, PT, P1 ;  /* 0x0000000903007c0c */ /* 0x000fe2000bf26110 */
[----:B------:R-:W-:-:S04]  /*65e0*/  IMAD.WIDE.U32 R4, R4, 0x24924925, RZ ;  /* 0x2492492504047825 */ /* 0x000fc800078e00ff */
[----:B------:R-:W-:Y:S01]  /*65f0*/  IMAD R12, R5, -0x38, R11 ;  /* 0xffffffc8050c7824 */ /* 0x000fe200078e020b */
[----:B------:R-:W-:Y:S01]  /*6600*/  @P3 LOP3.LUT R13, R13, 0x1, R5, 0x78, !PT ;  /* 0x000000010d0d3812 */ /* 0x000fe200078e7805 */
[----:B------:R-:W-:Y:S02]  /*6610*/  IMAD.MOV.U32 R4, RZ, RZ, -0x1 ;  /* 0xffffffffff047424 */ /* 0x000fe400078e00ff */
[----:B------:R-:W-:-:S04]  /*6620*/  IMAD.MOV.U32 R5, RZ, RZ, -0x1 ;  /* 0xffffffffff057424 */ /* 0x000fc800078e00ff */
[----:B------:R-:W-:Y:S05]  /*6630*/  @P1 BRA `(.L_x_120) ;  /* 0x00000004004c1947 */ /* 0x000fea0003800000 */
[----:B------:R-:W0:Y:S01]  /*6640*/  S2R R17, SR_CTAID.X ;  /* 0x0000000000117919 */ /* 0x000e220000002500 */
[----:B------:R-:W-:Y:S01]  /*6650*/  ULDC.64 UR8, c[0x0][0x628] ;  /* 0x00018a0000087ab9 */ /* 0x000fe20000000a00 */
[----:B------:R-:W1:Y:S01]  /*6660*/  LDC R18, c[0x0][0x144] ;  /* 0x00005100ff127b82 */ /* 0x000e620000000800 */
[----:B------:R-:W-:Y:S01]  /*6670*/  ISETP.NE.U32.AND P1, PT, RZ, UR8, PT ;  /* 0x00000008ff007c0c */ /* 0x000fe2000bf25070 */
[----:B------:R-:W2:Y:S01]  /*6680*/  S2R R6, SR_CTAID.Y ;  /* 0x0000000000067919 */ /* 0x000ea20000002600 */
[----:B------:R-:W-:Y:S01]  /*6690*/  ULDC UR10, c[0x0][0x150] ;  /* 0x00005400000a7ab9 */ /* 0x000fe20000000800 */
[----:B------:R-:W-:Y:S01]  /*66a0*/  ULDC UR11, c[0x0][0x630] ;  /* 0x00018c00000b7ab9 */ /* 0x000fe20000000800 */
[----:B------:R-:W-:Y:S01]  /*66b0*/  ISETP.NE.AND.EX P1, PT, RZ, UR9, PT, P1 ;  /* 0x00000009ff007c0c */ /* 0x000fe2000bf25310 */
[----:B------:R-:W-:Y:S01]  /*66c0*/  IMAD.MOV.U32 R4, RZ, RZ, R2 ;  /* 0x000000ffff047224 */ /* 0x000fe200078e0002 */
[----:B0-----:R-:W-:-:S05]  /*66d0*/  I2FP.F32.U32 R5, R17 ;  /* 0x0000001100057245 */ /* 0x001fca0000201000 */
[----:B------:R-:W-:Y:S01]  /*66e0*/  FMUL R20, R5, UR10 ;  /* 0x0000000a05147c20 */ /* 0x000fe20008400000 */
[----:B------:R-:W-:-:S05]  /*66f0*/  IMAD.MOV.U32 R5, RZ, RZ, R3 ;  /* 0x000000ffff057224 */ /* 0x000fca00078e0003 */
[----:B--2---:R-:W-:Y:S05]  /*6700*/  @!P1 BRA `(.L_x_121) ;  /* 0x0000000000289947 */ /* 0x004fea0003800000 */
[----:B------:R-:W-:Y:S02]  /*6710*/  ULDC UR10, c[0x0][0x634] ;  /* 0x00018d00000a7ab9 */ /* 0x000fe40000000800 */
[----:B------:R-:W-:-:S05]  /*6720*/  IADD3 R5, P1, R2, UR10, RZ ;  /* 0x0000000a02057c10 */ /* 0x000fca000ff3e0ff */
[----:B------:R-:W-:-:S04]  /*6730*/  IMAD.X R19, RZ, RZ, R3, P1 ;  /* 0x000000ffff137224 */ /* 0x000fc800008e0603 */
[----:B------:R-:W-:-:S04]  /*6740*/  IMAD.WIDE.U32 R10, R19, UR8, RZ ;  /* 0x00000008130a7c25 */ /* 0x000fc8000f8e00ff */
[----:B------:R-:W-:-:S04]  /*6750*/  IMAD.WIDE.U32 R10, P1, R5, UR9, R10 ;  /* 0x00000009050a7c25 */ /* 0x000fc8000f82000a */
[----:B------:R-:W-:-:S04]  /*6760*/  IMAD.WIDE.U32 R4, R5, UR8, RZ ;  /* 0x0000000805047c25 */ /* 0x000fc8000f8e00ff */
[----:B------:R-:W-:Y:S01]  /*6770*/  IMAD.MOV.U32 R4, RZ, RZ, R11 ;  /* 0x000000ffff047224 */ /* 0x000fe200078e000b */
[----:B------:R-:W-:Y:S01]  /*6780*/  IADD3 RZ, P3, R5, R10, RZ ;  /* 0x0000000a05ff7210 */ /* 0x000fe20007f7e0ff */
[----:B------:R-:W-:-:S04]  /*6790*/  IMAD.X R5, RZ, RZ, RZ, P1 ;  /* 0x000000ffff057224 */ /* 0x000fc800008e06ff */
[----:B------:R-:W-:-:S08]  /*67a0*/  IMAD.WIDE.U32.X R4, R19, UR9, R4, P3 ;  /* 0x0000000913047c25 */ /* 0x000fd000098e0404 */
.L_x_121:
[--C-:B------:R-:W-:Y:S01]  /*67b0*/  SHF.R.U64 R16, R4, UR11, R5.reuse ;  /* 0x0000000b04107c19 */ /* 0x100fe20008001205 */
[----:B------:R-:W0:Y:S01]  /*67c0*/  F2I.U32.TRUNC.NTZ R20, R20 ;  /* 0x0000001400147305 */ /* 0x000e22000020f000 */
[----:B------:R-:W-:Y:S01]  /*67d0*/  SHF.R.U32.HI R4, RZ, UR11, R5 ;  /* 0x0000000bff047c19 */ /* 0x000fe20008011605 */
[----:B------:R-:W-:Y:S01]  /*67e0*/  ULDC.64 UR8, c[0x0][0x620] ;  /* 0x0001880000087ab9 */ /* 0x000fe20000000a00 */
[----:B------:R-:W-:Y:S01]  /*67f0*/  IADD3 R11, P1, RZ, -R16, RZ ;  /* 0x80000010ff0b7210 */ /* 0x000fe20007f3e0ff */
[----:B------:R-:W-:Y:S01]  /*6800*/  ULDC.64 UR10, c[0x0][0x640] ;  /* 0x00019000000a7ab9 */ /* 0x000fe20000000a00 */
[----:B------:R-:W2:Y:S03]  /*6810*/  LDC R21, c[0x0][0x148] ;  /* 0x00005200ff157b82 */ /* 0x000ea60000000800 */
[----:B------:R-:W-:Y:S01]  /*6820*/  IMAD.X R4, RZ, RZ, ~R4, P1 ;  /* 0x000000ffff047224 */ /* 0x000fe200008e0e04 */
[----:B------:R-:W-:-:S03]  /*6830*/  ISETP.NE.U32.AND P1, PT, RZ, UR10, PT ;  /* 0x0000000aff007c0c */ /* 0x000fc6000bf25070 */
[----:B------:R-:W-:Y:S01]  /*6840*/  IMAD R10, R4, UR8, RZ ;  /* 0x00000008040a7c24 */ /* 0x000fe2000f8e02ff */
[----:B------:R-:W-:Y:S01]  /*6850*/  ISETP.NE.AND.EX P1, PT, RZ, UR11, PT, P1 ;  /* 0x0000000bff007c0c */ /* 0x000fe2000bf25310 */
[----:B------:R-:W-:Y:S01]  /*6860*/  IMAD.WIDE.U32 R4, R11, UR8, R2 ;  /* 0x000000080b047c25 */ /* 0x000fe2000f8e0002 */
[----:B------:R-:W-:-:S03]  /*6870*/  ULDC UR8, c[0x0][0x618] ;  /* 0x0001860000087ab9 */ /* 0x000fc60000000800 */
[----:B------:R-:W-:Y:S01]  /*6880*/  IMAD R11, R11, UR9, R10 ;  /* 0x000000090b0b7c24 */ /* 0x000fe2000f8e020a */
[----:B------:R-:W-:Y:S01]  /*6890*/  ULDC UR9, c[0x0][0x154] ;  /* 0x0000550000097ab9 */ /* 0x000fe20000000800 */
[----:B0-----:R-:W-:Y:S02]  /*68a0*/  IMAD.MOV R10, RZ, RZ, -R20 ;  /* 0x000000ffff0a7224 */ /* 0x001fe400078e0a14 */
[----:B------:R-:W-:Y:S02]  /*68b0*/  IMAD.IADD R5, R5, 0x1, R11 ;  /* 0x0000000105057824 */ /* 0x000fe400078e020b */
[----:B-1----:R-:W-:Y:S01]  /*68c0*/  IMAD R17, R18, R10, R17 ;  /* 0x0000000a12117224 */ /* 0x002fe200078e0211 */
[----:B------:R-:W-:Y:S02]  /*68d0*/  I2FP.F32.U32 R10, R6 ;  /* 0x00000006000a7245 */ /* 0x000fe40000201000 */
[--C-:B------:R-:W-:Y:S02]  /*68e0*/  SHF.R.U64 R18, R4, UR8, R5.reuse ;  /* 0x0000000804127c19 */ /* 0x100fe40008001205 */
[----:B------:R-:W-:Y:S01]  /*68f0*/  SHF.R.U32.HI R5, RZ, UR8, R5 ;  /* 0x00000008ff057c19 */ /* 0x000fe20008011605 */
[----:B------:R-:W-:Y:S01]  /*6900*/  FMUL R10, R10, UR9 ;  /* 0x000000090a0a7c20 */ /* 0x000fe20008400000 */
[----:B------:R-:W-:-:S02]  /*6910*/  ULDC UR8, c[0x0][0x608] ;  /* 0x0001820000087ab9 */ /* 0x000fc40000000800 */
[--C-:B------:R-:W-:Y:S01]  /*6920*/  SHF.R.U64 R20, R18, UR8, R5.reuse ;  /* 0x0000000812147c19 */ /* 0x100fe20008001205 */
[----:B------:R0:W1:Y:S01]  /*6930*/  F2I.U32.TRUNC.NTZ R22, R10 ;  /* 0x0000000a00167305 */ /* 0x000062000020f000 */
[----:B------:R-:W-:Y:S01]  /*6940*/  SHF.R.U32.HI R5, RZ, UR8, R5 ;  /* 0x00000008ff057c19 */ /* 0x000fe20008011605 */
[----:B------:R-:W-:-:S03]  /*6950*/  ULDC UR8, c[0x0][0x658] ;  /* 0x0001960000087ab9 */ /* 0x000fc60000000800 */
[--C-:B------:R-:W-:Y:S02]  /*6960*/  SHF.R.U64 R19, R20, UR8, R5.reuse ;  /* 0x0000000814137c19 */ /* 0x100fe40008001205 */
[----:B------:R-:W-:-:S03]  /*6970*/  SHF.R.U32.HI R23, RZ, UR8, R5 ;  /* 0x00000008ff177c19 */ /* 0x000fc60008011605 */
[----:B------:R-:W-:Y:S02]  /*6980*/  IMAD.MOV.U32 R4, RZ, RZ, R19 ;  /* 0x000000ffff047224 */ /* 0x000fe400078e0013 */
[----:B------:R-:W-:Y:S01]  /*6990*/  IMAD.MOV.U32 R5, RZ, RZ, R23 ;  /* 0x000000ffff057224 */ /* 0x000fe200078e0017 */
[----:B0-----:R-:W-:Y:S06]  /*69a0*/  @!P1 BRA `(.L_x_122) ;  /* 0x0000000000289947 */ /* 0x001fec0003800000 */
        /* <DEDUP_REMOVED lines=10> */
.L_x_122:
[----:B------:R-:W-:Y:S01]  /*6a50*/  ULDC UR8, c[0x0][0x648] ;  /* 0x0001920000087ab9 */ /* 0x000fe20000000800 */
[----:B-1----:R-:W-:Y:S01]  /*6a60*/  IMAD.MOV R22, RZ, RZ, -R22 ;  /* 0x000000ffff167224 */ /* 0x002fe200078e0a16 */
[----:B------:R-:W-:Y:S01]  /*6a70*/  SHF.R.U64 R5, R4, UR8, R5 ;  /* 0x0000000804057c19 */ /* 0x000fe20008001205 */
[----:B------:R-:W-:Y:S01]  /*6a80*/  ULDC UR8, c[0x0][0x638] ;  /* 0x00018e0000087ab9 */ /* 0x000fe20000000800 */
[----:B------:R-:W-:Y:S01]  /*6a90*/  LOP3.LUT R4, R20, UR7, RZ, 0xc0, !PT ;  /* 0x0000000714047c12 */ /* 0x000fe2000f8ec0ff */
[----:B--2---:R-:W-:Y:S01]  /*6aa0*/  @P4 IMAD R17, R21, R22, R6 ;  /* 0x0000001615114224 */ /* 0x004fe200078e0206 */
[----:B------:R-:W-:Y:S01]  /*6ab0*/  LOP3.LUT R18, R18, UR4, RZ, 0xc0, !PT ;  /* 0x0000000412127c12 */ /* 0x000fe2000f8ec0ff */
[----:B------:R-:W-:Y:S01]  /*6ac0*/  IMAD.MOV R6, RZ, RZ, -R5 ;  /* 0x000000ffff067224 */ /* 0x000fe200078e0a05 */
[----:B------:R-:W-:Y:S01]  /*6ad0*/  ULDC UR9, c[0x0][0x610] ;  /* 0x0001840000097ab9 */ /* 0x000fe20000000800 */
[----:B------:R-:W-:Y:S02]  /*6ae0*/  IMAD R4, R5, UR5, R4 ;  /* 0x0000000505047c24 */ /* 0x000fe4000f8e0204 */
[----:B------:R-:W-:Y:S01]  /*6af0*/  IMAD R19, R6, UR8, R19 ;  /* 0x0000000806137c24 */ /* 0x000fe2000f8e0213 */
[----:B------:R-:W-:Y:S01]  /*6b00*/  ULDC UR8, c[0x0][0x600] ;  /* 0x0001800000087ab9 */ /* 0x000fe20000000800 */
[----:B------:R-:W-:-:S02]  /*6b10*/  IMAD R17, R4, UR9, R17 ;  /* 0x0000000904117c24 */ /* 0x000fc4000f8e0211 */
[----:B------:R-:W-:Y:S02]  /*6b20*/  IMAD R6, R19, UR8, R18 ;  /* 0x0000000813067c24 */ /* 0x000fe4000f8e0212 */
[----:B------:R-:W-:Y:S02]  /*6b30*/  IMAD.MOV.U32 R10, RZ, RZ, 0x1 ;  /* 0x00000001ff0a7424 */ /* 0x000fe400078e00ff */
[----:B------:R-:W-:Y:S01]  /*6b40*/  IMAD.MOV.U32 R5, RZ, RZ, R16 ;  /* 0x000000ffff057224 */ /* 0x000fe200078e0010 */
[----:B------:R-:W-:Y:S02]  /*6b50*/  SEL R4, R6, R17, !P4 ;  /* 0x0000001106047207 */ /* 0x000fe40006000000 */
[----:B------:R-:W-:-:S07]  /*6b60*/  SEL R6, R17, R6, !P4 ;  /* 0x0000000611067207 */ /* 0x000fce0006000000 */
.L_x_120:
[----:B------:R-:W-:Y:S05]  /*6b70*/  BSYNC B1 ;  /* 0x0000000000017941 */ /* 0x000fea0003800000 */
.L_x_119:
[----:B------:R-:W-:-:S13]  /*6b80*/  LOP3.LUT P1, RZ, R10, 0xff, RZ, 0xc0, !PT ;  /* 0x000000ff0aff7812 */ /* 0x000fda000782c0ff */
[----:B------:R-:W-:Y:S05]  /*6b90*/  @P1 BRA `(.L_x_123) ;  /* 0xfffffff400301947 */ /* 0x000fea000383ffff */
[----:B------:R-:W-:Y:S05]  /*6ba0*/  BSYNC B0 ;  /* 0x0000000000007941 */ /* 0x000fea0003800000 */
.L_x_111:
[----:B------:R-:W-:-:S03]  /*6bb0*/  UMOV UR8, 0xffffffff ;  /* 0xffffffff00087882 */ /* 0x000fc60000000000 */
[----:B------:R-:W-:Y:S05]  /*6bc0*/  BRA.DIV UR8, `(.L_x_124) ;  /* 0x00000022089c7947 */ /* 0x000fea000b800000 */
[----:B------:R-:W-:-:S13]  /*6bd0*/  ELECT P0, URZ, PT ;  /* 0x00000000003f782f */ /* 0x000fda0003800000 */
.L_x_192:
[----:B------:R-:W-:Y:S04]  /*6be0*/  BSSY B0, `(.L_x_125) ;  /* 0x00001ff000007945 */ /* 0x000fe80003800000 */
[----:B------:R-:W-:Y:S05]  /*6bf0*/  @!P0 BRA `(.L_x_126) ;  /* 0x0000001c00f48947 */ /* 0x000fea0003800000 */
[----:B------:R-:W-:-:S04]  /*6c00*/  LOP3.LUT R7, R7, 0x2, RZ, 0xfc, !PT ;  /* 0x0000000207077812 */ /* 0x000fc800078efcff */
[----:B------:R-:W-:-:S13]  /*6c10*/  ISETP.NE.AND P0, PT, R7, 0x3, PT ;  /* 0x000000030700780c */ /* 0x000fda0003f05270 */
[----:B------:R-:W-:Y:S05]  /*6c20*/  @!P0 BRA `(.L_x_127) ;  /* 0x0000000000048947 */ /* 0x000fea0003800000 */
[----:B------:R-:W-:Y:S01]  /*6c30*/  BPT.TRAP 0x1 ;  /* 0x000000040000795c */ /* 0x000fe20000300000 */
.L_x_127:
[----:B------:R-:W0:Y:S01]  /*6c40*/  S2R R3, SR_CgaCtaId ;  /* 0x0000000000037919 */ /* 0x000e220000008800 */
[----:B------:R-:W-:Y:S02]  /*6c50*/  MOV R0, 0x400 ;  /* 0x0000040000007802 */ /* 0x000fe40000000f00 */
[----:B------:R-:W-:Y:S02]  /*6c60*/  SHF.L.U32 R2, R13, 0x1f, RZ ;  /* 0x0000001f0d027819 */ /* 0x000fe400000006ff */
[----:B0-----:R-:W-:-:S05]  /*6c70*/  LEA R3, R3, R0, 0x18 ;  /* 0x0000000003037211 */ /* 0x001fca00078ec0ff */
[----:B------:R-:W-:-:S04]  /*6c80*/  VIADD R3, R3, 0x1c0 ;  /* 0x000001c003037836 */ /* 0x000fc80000000000 */
[C---:B------:R-:W-:Y:S02]  /*6c90*/  IMAD R5, R12.reuse, 0x8, R3 ;  /* 0x000000080c057824 */ /* 0x040fe400078e0203 */
[----:B------:R-:W-:Y:S02]  /*6ca0*/  VIADD R12, R12, 0x1 ;  /* 0x000000010c0c7836 */ /* 0x000fe40000000000 */
[----:B------:R-:W0:Y:S03]  /*6cb0*/  SYNCS.PHASECHK.TRANS64.TRYWAIT P0, [R5+URZ], R2 ;  /* 0x00000002050075a7 */ /* 0x000e26000800017f */
[----:B------:R-:W-:-:S04]  /*6cc0*/  ISETP.NE.AND P1, PT, R12, 0x38, PT ;  /* 0x000000380c00780c */ /* 0x000fc80003f25270 */
[----:B------:R-:W-:Y:S02]  /*6cd0*/  SEL R0, RZ, 0x1, P1 ;  /* 0x00000001ff007807 */ /* 0x000fe40000800000 */
[----:B------:R-:W-:Y:S02]  /*6ce0*/  SEL R12, R12, RZ, P1 ;  /* 0x000000ff0c0c7207 */ /* 0x000fe40000800000 */
[----:B------:R-:W-:-:S03]  /*6cf0*/  LOP3.LUT R13, R13, R0, RZ, 0x3c, !PT ;  /* 0x000000000d0d7212 */ /* 0x000fc600078e3cff */
[----:B------:R-:W-:Y:S01]  /*6d00*/  IMAD R7, R12, 0x8, R3 ;  /* 0x000000080c077824 */ /* 0x000fe200078e0203 */
[----:B------:R-:W-:Y:S01]  /*6d10*/  SHF.L.U32 R4, R13, 0x1f, RZ ;  /* 0x0000001f0d047819 */ /* 0x000fe200000006ff */
[----:B0-----:R-:W-:Y:S06]  /*6d20*/  @!P0 BRA `(.L_x_128) ;  /* 0x0000002000688947 */ /* 0x001fec0003800000 */
.L_x_193:
[----:B------:R-:W1:Y:S01]  /*6d30*/  SYNCS.PHASECHK.TRANS64.TRYWAIT P0, [R7+URZ], R4 ;  /* 0x00000004070075a7 */ /* 0x000e62000800017f */
[----:B------:R-:W-:-:S05]  /*6d40*/  VIADD R0, R12, 0x1 ;  /* 0x000000010c007836 */ /* 0x000fca0000000000 */
[----:B------:R-:W-:-:S04]  /*6d50*/  ISETP.NE.AND P1, PT, R0, 0x38, PT ;  /* 0x000000380000780c */ /* 0x000fc80003f25270 */
[----:B0-----:R-:W-:Y:S02]  /*6d60*/  SEL R2, RZ, 0x1, P1 ;  /* 0x00000001ff027807 */ /* 0x001fe40000800000 */
[----:B------:R-:W-:Y:S02]  /*6d70*/  SEL R0, R0, RZ, P1 ;  /* 0x000000ff00007207 */ /* 0x000fe40000800000 */
[----:B------:R-:W-:-:S03]  /*6d80*/  LOP3.LUT R13, R13, R2, RZ, 0x3c, !PT ;  /* 0x000000020d0d7212 */ /* 0x000fc600078e3cff */
[----:B------:R-:W-:Y:S01]  /*6d90*/  IMAD R6, R0, 0x8, R3 ;  /* 0x0000000800067824 */ /* 0x000fe200078e0203 */
[----:B------:R-:W-:Y:S01]  /*6da0*/  SHF.L.U32 R5, R13, 0x1f, RZ ;  /* 0x0000001f0d057819 */ /* 0x000fe200000006ff */
[----:B-1----:R-:W-:Y:S06]  /*6db0*/  @!P0 BRA `(.L_x_129) ;  /* 0x0000002000588947 */ /* 0x002fec0003800000 */
.L_x_194:
[----:B------:R-:W1:Y:S01]  /*6dc0*/  SYNCS.PHASECHK.TRANS64.TRYWAIT P0, [R6+URZ], R5 ;  /* 0x00000005060075a7 */ /* 0x000e62000800017f */
[----:B------:R-:W-:-:S05]  /*6dd0*/  VIADD R0, R0, 0x1 ;  /* 0x0000000100007836 */ /* 0x000fca0000000000 */
[----:B------:R-:W-:-:S04]  /*6de0*/  ISETP.NE.AND P1, PT, R0, 0x38, PT ;  /* 0x000000380000780c */ /* 0x000fc80003f25270 */
[----:B------:R-:W-:Y:S02]  /*6df0*/  SEL R2, RZ, 0x1, P1 ;  /* 0x00000001ff027807 */ /* 0x000fe40000800000 */
[----:B------:R-:W-:Y:S02]  /*6e00*/  SEL R0, R0, RZ, P1 ;  /* 0x000000ff00007207 */ /* 0x000fe40000800000 */
[----:B------:R-:W-:-:S03]  /*6e10*/  LOP3.LUT R13, R13, R2, RZ, 0x3c, !PT ;  /* 0x000000020d0d7212 */ /* 0x000fc600078e3cff */
[----:B0-----:R-:W-:Y:S01]  /*6e20*/  IMAD R7, R0, 0x8, R3 ;  /* 0x0000000800077824 */ /* 0x001fe200078e0203 */
[----:B------:R-:W-:Y:S01]  /*6e30*/  SHF.L.U32 R4, R13, 0x1f, RZ ;  /* 0x0000001f0d047819 */ /* 0x000fe200000006ff */
[----:B-1----:R-:W-:Y:S06]  /*6e40*/  @!P0 BRA `(.L_x_130) ;  /* 0x0000002000488947 */ /* 0x002fec0003800000 */
.L_x_195:
        /* <DEDUP_REMOVED lines=9> */
.L_x_196:
        /* <DEDUP_REMOVED lines=9> */
.L_x_197:
        /* <DEDUP_REMOVED lines=9> */
.L_x_198:
        /* <DEDUP_REMOVED lines=9> */
.L_x_199:
        /* <DEDUP_REMOVED lines=9> */
.L_x_200:
        /* <DEDUP_REMOVED lines=9> */
.L_x_201:
        /* <DEDUP_REMOVED lines=9> */
.L_x_202:
        /* <DEDUP_REMOVED lines=9> */
.L_x_203:
        /* <DEDUP_REMOVED lines=9> */
.L_x_204:
        /* <DEDUP_REMOVED lines=9> */
.L_x_205:
        /* <DEDUP_REMOVED lines=9> */
.L_x_206:
        /* <DEDUP_REMOVED lines=9> */
.L_x_207:
        /* <DEDUP_REMOVED lines=9> */
.L_x_208:
        /* <DEDUP_REMOVED lines=9> */
.L_x_209:
        /* <DEDUP_REMOVED lines=9> */
.L_x_210:
        /* <DEDUP_REMOVED lines=9> */
.L_x_211:
        /* <DEDUP_REMOVED lines=9> */
.L_x_212:
        /* <DEDUP_REMOVED lines=9> */
.L_x_213:
        /* <DEDUP_REMOVED lines=9> */
.L_x_214:
        /* <DEDUP_REMOVED lines=9> */
.L_x_215:
        /* <DEDUP_REMOVED lines=9> */
.L_x_216:
        /* <DEDUP_REMOVED lines=9> */
.L_x_217:
        /* <DEDUP_REMOVED lines=9> */
.L_x_218:
        /* <DEDUP_REMOVED lines=9> */
.L_x_219:
        /* <DEDUP_REMOVED lines=9> */
.L_x_220:
        /* <DEDUP_REMOVED lines=9> */
.L_x_221:
        /* <DEDUP_REMOVED lines=9> */
.L_x_222:
        /* <DEDUP_REMOVED lines=9> */
.L_x_223:
        /* <DEDUP_REMOVED lines=9> */
.L_x_224:
        /* <DEDUP_REMOVED lines=9> */
.L_x_225:
        /* <DEDUP_REMOVED lines=9> */
.L_x_226:
        /* <DEDUP_REMOVED lines=9> */
.L_x_227:
        /* <DEDUP_REMOVED lines=9> */
.L_x_228:
        /* <DEDUP_REMOVED lines=9> */
.L_x_229:
        /* <DEDUP_REMOVED lines=9> */
.L_x_230:
        /* <DEDUP_REMOVED lines=9> */
.L_x_231:
        /* <DEDUP_REMOVED lines=9> */
.L_x_232:
        /* <DEDUP_REMOVED lines=9> */
.L_x_233:
        /* <DEDUP_REMOVED lines=9> */
.L_x_234:
        /* <DEDUP_REMOVED lines=9> */
.L_x_235:
        /* <DEDUP_REMOVED lines=9> */
.L_x_236:
        /* <DEDUP_REMOVED lines=9> */
.L_x_237:
        /* <DEDUP_REMOVED lines=9> */
.L_x_238:
        /* <DEDUP_REMOVED lines=9> */
.L_x_239:
        /* <DEDUP_REMOVED lines=9> */
.L_x_240:
        /* <DEDUP_REMOVED lines=9> */
.L_x_241:
        /* <DEDUP_REMOVED lines=9> */
.L_x_242:
        /* <DEDUP_REMOVED lines=9> */
.L_x_243:
        /* <DEDUP_REMOVED lines=9> */
.L_x_244:
        /* <DEDUP_REMOVED lines=9> */
.L_x_245:
        /* <DEDUP_REMOVED lines=9> */
.L_x_246:
[----:B------:R-:W1:Y:S01]  /*8b00*/  SYNCS.PHASECHK.TRANS64.TRYWAIT P0, [R6+URZ], R5 ;  /* 0x00000005060075a7 */ /* 0x000e62000800017f */
[----:B------:R-:W-:-:S05]  /*8b10*/  VIADD R0, R0, 0x1 ;  /* 0x0000000100007836 */ /* 0x000fca0000000000 */
[----:B------:R-:W-:-:S04]  /*8b20*/  ISETP.NE.AND P1, PT, R0, 0x38, PT ;  /* 0x000000380000780c */ /* 0x000fc80003f25270 */
[----:B------:R-:W-:Y:S02]  /*8b30*/  SEL R2, RZ, 0x1, P1 ;  /* 0x00000001ff027807 */ /* 0x000fe40000800000 */
[----:B------:R-:W-:Y:S02]  /*8b40*/  SEL R0, R0, RZ, P1 ;  /* 0x000000ff00007207 */ /* 0x000fe40000800000 */
[----:B------:R-:W-:Y:S01]  /*8b50*/  LOP3.LUT R2, R13, R2, RZ, 0x3c, !PT ;  /* 0x000000020d027212 */ /* 0x000fe200078e3cff */
[----:B-1----:R-:W-:Y:S06]  /*8b60*/  @!P0 BRA `(.L_x_182) ;  /* 0x0000001400108947 */ /* 0x002fec0003800000 */
.L_x_247:
[----:B------:R-:W-:Y:S01]  /*8b70*/  IMAD R3, R0, 0x8, R3 ;  /* 0x0000000800037824 */ /* 0x000fe200078e0203 */
[----:B------:R-:W-:-:S07]  /*8b80*/  SHF.L.U32 R0, R2, 0x1f, RZ ;  /* 0x0000001f02007819 */ /* 0x000fce00000006ff */
.L_x_183:
[----:B--2---:R2:W3:Y:S02]  /*8b90*/  SYNCS.PHASECHK.TRANS64.TRYWAIT P0, [R3+URZ], R0 ;  /* 0x00000000030075a7 */ /* 0x0044e4000800017f */
[----:B---3--:R-:W-:Y:S05]  /*8ba0*/  @!P0 NANOSLEEP.SYNCS 0x989680 ;  /* 0x009896800000895d */ /* 0x008fea0003900000 */
[----:B------:R-:W3:Y:S02]  /*8bb0*/  @!P0 SYNCS.PHASECHK.TRANS64 P0, [R3+URZ], R0 ;  /* 0x00000000030085a7 */ /* 0x000ee4000800007f */
[----:B---3--:R-:W-:Y:S05]  /*8bc0*/  @!P0 BRA `(.L_x_183) ;  /* 0xfffffffc00f08947 */ /* 0x008fea000383ffff */
.L_x_126:
[----:B------:R-:W-:Y:S05]  /*8bd0*/  BSYNC B0 ;  /* 0x0000000000007941 */ /* 0x000fea0003800000 */
.L_x_125:
[----:B------:R-:W-:Y:S05]  /*8be0*/  EXIT ;  /* 0x000000000000794d */ /* 0x000fea0003800000 */
.L_x_20:
[----:B0-----:R-:W-:-:S04]  /*8bf0*/  IMAD.U32 R17, RZ, RZ, UR15 ;  /* 0x0000000fff117e24 */ /* 0x001fc8000f8e00ff */
[----:B------:R0:W1:Y:S03]  /*8c00*/  SYNCS.PHASECHK.TRANS64.TRYWAIT P0, [R17+URZ+-0x8], R16 ;  /* 0xfffff810110075a7 */ /* 0x000066000800017f */
[----:B-1----:R-:W-:Y:S05]  /*8c10*/  @!P0 NANOSLEEP.SYNCS 0x989680 ;  /* 0x009896800000895d */ /* 0x002fea0003900000 */
[----:B------:R-:W1:Y:S02]  /*8c20*/  @!P0 SYNCS.PHASECHK.TRANS64 P0, [R17+URZ+-0x8], R16 ;  /* 0xfffff810110085a7 */ /* 0x000e64000800007f */
[----:B-1----:R-:W-:Y:S05]  /*8c30*/  @!P0 BRA `(.L_x_20) ;  /* 0xfffffffc00ec8947 */ /* 0x002fea000383ffff */
[----:B------:R-:W-:Y:S05]  /*8c40*/  BRA `(.L_x_184) ;  /* 0xffffff9000647947 */ /* 0x000fea000383ffff */
.L_x_25:
[----:B-1----:R-:W-:-:S04]  /*8c50*/  IMAD.U32 R17, RZ, RZ, UR6 ;  /* 0x00000006ff117e24 */ /* 0x002fc8000f8e00ff */
[----:B------:R1:W4:Y:S03]  /*8c60*/  SYNCS.PHASECHK.TRANS64.TRYWAIT P0, [R17+URZ], R16 ;  /* 0x00000010110075a7 */ /* 0x000326000800017f */
[----:B----4-:R-:W-:Y:S05]  /*8c70*/  @!P0 NANOSLEEP.SYNCS 0x989680 ;  /* 0x009896800000895d */ /* 0x010fea0003900000 */
[----:B------:R-:W4:Y:S02]  /*8c80*/  @!P0 SYNCS.PHASECHK.TRANS64 P0, [R17+URZ], R16 ;  /* 0x00000010110085a7 */ /* 0x000f24000800007f */
[----:B----4-:R-:W-:Y:S05]  /*8c90*/  @!P0 BRA `(.L_x_25) ;  /* 0xfffffffc00ec8947 */ /* 0x010fea000383ffff */
[----:B------:R-:W-:Y:S05]  /*8ca0*/  BRA `(.L_x_24) ;  /* 0xffffff94000c7947 */ /* 0x000fea000383ffff */
.L_x_31:
[----:B-1----:R-:W-:-:S04]  /*8cb0*/  IMAD.U32 R19, RZ, RZ, UR9 ;  /* 0x00000009ff137e24 */ /* 0x002fc8000f8e00ff */
[----:B------:R1:W4:Y:S03]  /*8cc0*/  SYNCS.PHASECHK.TRANS64.TRYWAIT P0, [R19+URZ], R18 ;  /* 0x00000012130075a7 */ /* 0x000326000800017f */
[----:B----4-:R-:W-:Y:S05]  /*8cd0*/  @!P0 NANOSLEEP.SYNCS 0x989680 ;  /* 0x009896800000895d */ /* 0x010fea0003900000 */
[----:B------:R-:W4:Y:S02]  /*8ce0*/  @!P0 SYNCS.PHASECHK.TRANS64 P0, [R19+URZ], R18 ;  /* 0x00000012130085a7 */ /* 0x000f24000800007f */
[----:B----4-:R-:W-:Y:S05]  /*8cf0*/  @!P0 BRA `(.L_x_31) ;  /* 0xfffffffc00ec8947 */ /* 0x010fea000383ffff */
[----:B------:R-:W-:Y:S05]  /*8d00*/  BRA `(.L_x_30) ;  /* 0xffffff98004c7947 */ /* 0x000fea000383ffff */
.L_x_39:
[----:B0-----:R-:W-:-:S04]  /*8d10*/  IMAD.U32 R17, RZ, RZ, UR15 ;  /* 0x0000000fff117e24 */ /* 0x001fc8000f8e00ff */
[----:B------:R0:W1:Y:S03]  /*8d20*/  SYNCS.PHASECHK.TRANS64.TRYWAIT P0, [R17+URZ+0x8], R16 ;  /* 0x00000810110075a7 */ /* 0x000066000800017f */
[----:B-1----:R-:W-:Y:S05]  /*8d30*/  @!P0 NANOSLEEP.SYNCS 0x989680 ;  /* 0x009896800000895d */ /* 0x002fea0003900000 */
[----:B------:R-:W1:Y:S02]  /*8d40*/  @!P0 SYNCS.PHASECHK.TRANS64 P0, [R17+URZ+0x8], R16 ;  /* 0x00000810110085a7 */ /* 0x000e64000800007f */
[----:B-1----:R-:W-:Y:S05]  /*8d50*/  @!P0 BRA `(.L_x_39) ;  /* 0xfffffffc00ec8947 */ /* 0x002fea000383ffff */
[----:B------:R-:W-:Y:S05]  /*8d60*/  BRA `(.L_x_185) ;  /* 0xffffffa000847947 */ /* 0x000fea000383ffff */
.L_x_112:
[----:B------:R-:W-:Y:S01]  /*8d70*/  BSSY B1, `(.L_x_186) ;  /* 0x0000006000017945 */ /* 0x000fe20003800000 */
[----:B------:R-:W-:-:S07]  /*8d80*/  IMAD.MOV.U32 R10, RZ, RZ, -0x1 ;  /* 0xffffffffff0a7424 */ /* 0x000fce00078e00ff */
[----:B------:R-:W-:Y:S05]  /*8d90*/  WARPSYNC.COLLECTIVE R10, `(.L_x_187) ;  /* 0x000000000a0c7348 */ /* 0x000fea0003c00000 */
[----:B------:R-:W-:Y:S02]  /*8da0*/  ELECT P1, UR62, PT ;  /* 0x00000000003e782f */ /* 0x000fe40003820000 */
[----:B------:R-:W-:Y:S01]  /*8db0*/  MOV R10, UR62 ;  /* 0x0000003e000a7c02 */ /* 0x000fe20008000f00 */
[----:B------:R-:W-:Y:S10]  /*8dc0*/  ENDCOLLECTIVE ;  /* 0x000000000000791b */ /* 0x000ff40003800000 */
.L_x_187:
[----:B------:R-:W-:Y:S05]  /*8dd0*/  BSYNC B1 ;  /* 0x0000000000017941 */ /* 0x000fea0003800000 */
.L_x_186:
[----:B------:R-:W-:Y:S05]  /*8de0*/  BRA `(.L_x_188) ;  /* 0xffffffd000a87947 */ /* 0x000fea000383ffff */
.L_x_115:
[----:B-1----:R1:W2:Y:S02]  /*8df0*/  SYNCS.PHASECHK.TRANS64.TRYWAIT P1, [R19+URZ+0x1c0], R10 ;  /* 0x0001c00a130075a7 */ /* 0x0022a4000802017f */
[----:B--2---:R-:W-:Y:S05]  /*8e00*/  @!P1 NANOSLEEP.SYNCS 0x989680 ;  /* 0x009896800000995d */ /* 0x004fea0003900000 */
[----:B------:R-:W2:Y:S02]  /*8e10*/  @!P1 SYNCS.PHASECHK.TRANS64 P1, [R19+URZ+0x1c0], R10 ;  /* 0x0001c00a130095a7 */ /* 0x000ea4000802007f */
[----:B--2---:R-:W-:Y:S05]  /*8e20*/  @!P1 BRA `(.L_x_115) ;  /* 0xfffffffc00f09947 */ /* 0x004fea000383ffff */
[----:B------:R-:W-:Y:S05]  /*8e30*/  BRA `(.L_x_189) ;  /* 0xffffffd000e07947 */ /* 0x000fea000383ffff */
.L_x_124:
[----:B------:R-:W-:Y:S01]  /*8e40*/  BSSY B0, `(.L_x_190) ;  /* 0x0000006000007945 */ /* 0x000fe20003800000 */
[----:B------:R-:W-:-:S07]  /*8e50*/  IMAD.MOV.U32 R10, RZ, RZ, -0x1 ;  /* 0xffffffffff0a7424 */ /* 0x000fce00078e00ff */
[----:B------:R-:W-:Y:S05]  /*8e60*/  WARPSYNC.COLLECTIVE R10, `(.L_x_191) ;  /* 0x000000000a0c7348 */ /* 0x000fea0003c00000 */
[----:B------:R-:W-:Y:S02]  /*8e70*/  ELECT P1, UR62, PT ;  /* 0x00000000003e782f */ /* 0x000fe40003820000 */
[----:B------:R-:W-:Y:S01]  /*8e80*/  MOV R10, UR62 ;  /* 0x0000003e000a7c02 */ /* 0x000fe20008000f00 */
[----:B------:R-:W-:Y:S10]  /*8e90*/  ENDCOLLECTIVE ;  /* 0x000000000000791b */ /* 0x000ff40003800000 */
.L_x_191:
[----:B------:R-:W-:Y:S05]  /*8ea0*/  BSYNC B0 ;  /* 0x0000000000007941 */ /* 0x000fea0003800000 */
.L_x_190:
[----:B------:R-:W-:Y:S01]  /*8eb0*/  PLOP3.LUT P0, PT, P1, PT, PT, 0x80, 0x0 ;  /* 0x000000000000781c */ /* 0x000fe20000f0f070 */
[----:B------:R-:W-:-:S12]  /*8ec0*/  BRA `(.L_x_192) ;  /* 0xffffffdc00447947 */ /* 0x000fd8000383ffff */
.L_x_128:
[----:B0-----:R0:W1:Y:S02]  /*8ed0*/  SYNCS.PHASECHK.TRANS64.TRYWAIT P0, [R5+URZ], R2 ;  /* 0x00000002050075a7 */ /* 0x001064000800017f */
[----:B-1----:R-:W-:Y:S05]  /*8ee0*/  @!P0 NANOSLEEP.SYNCS 0x989680 ;  /* 0x009896800000895d */ /* 0x002fea0003900000 */
[----:B------:R-:W1:Y:S02]  /*8ef0*/  @!P0 SYNCS.PHASECHK.TRANS64 P0, [R5+URZ], R2 ;  /* 0x00000002050085a7 */ /* 0x000e64000800007f */
[----:B-1----:R-:W-:Y:S05]  /*8f00*/  @!P0 BRA `(.L_x_128) ;  /* 0xfffffffc00f08947 */ /* 0x002fea000383ffff */
[----:B------:R-:W-:Y:S05]  /*8f10*/  BRA `(.L_x_193) ;  /* 0xffffffdc00847947 */ /* 0x000fea000383ffff */
.L_x_129:
[----:B0-----:R0:W1:Y:S02]  /*8f20*/  SYNCS.PHASECHK.TRANS64.TRYWAIT P0, [R7+URZ], R4 ;  /* 0x00000004070075a7 */ /* 0x001064000800017f */
[----:B-1----:R-:W-:Y:S05]  /*8f30*/  @!P0 NANOSLEEP.SYNCS 0x989680 ;  /* 0x009896800000895d */ /* 0x002fea0003900000 */
[----:B------:R-:W1:Y:S02]  /*8f40*/  @!P0 SYNCS.PHASECHK.TRANS64 P0, [R7+URZ], R4 ;  /* 0x00000004070085a7 */ /* 0x000e64000800007f */
[----:B-1----:R-:W-:Y:S05]  /*8f50*/  @!P0 BRA `(.L_x_129) ;  /* 0xfffffffc00f08947 */ /* 0x002fea000383ffff */
[----:B------:R-:W-:Y:S05]  /*8f60*/  BRA `(.L_x_194) ;  /* 0xffffffdc00947947 */ /* 0x000fea000383ffff */
.L_x_130:
[----:B0-----:R0:W1:Y:S02]  /*8f70*/  SYNCS.PHASECHK.TRANS64.TRYWAIT P0, [R6+URZ], R5 ;  /* 0x00000005060075a7 */ /* 0x001064000800017f */
[----:B-1----:R-:W-:Y:S05]  /*8f80*/  @!P0 NANOSLEEP.SYNCS 0x989680 ;  /* 0x009896800000895d */ /* 0x002fea0003900000 */
[----:B------:R-:W1:Y:S02]  /*8f90*/  @!P0 SYNCS.PHASECHK.TRANS64 P0, [R6+URZ], R5 ;  /* 0x00000005060085a7 */ /* 0x000e64000800007f */
[----:B-1----:R-:W-:Y:S05]  /*8fa0*/  @!P0 BRA `(.L_x_130) ;  /* 0xfffffffc00f08947 */ /* 0x002fea000383ffff */
[----:B------:R-:W-:Y:S05]  /*8fb0*/  BRA `(.L_x_195) ;  /* 0xffffffdc00a47947 */ /* 0x000fea000383ffff */
.L_x_131:
[----:B0-----:R0:W1:Y:S02]  /*8fc0*/  SYNCS.PHASECHK.TRANS64.TRYWAIT P0, [R7+URZ], R4 ;  /* 0x00000004070075a7 */ /* 0x001064000800017f */
[----:B-1----:R-:W-:Y:S05]  /*8fd0*/  @!P0 NANOSLEEP.SYNCS 0x989680 ;  /* 0x009896800000895d */ /* 0x002fea0003900000 */
[----:B------:R-:W1:Y:S02]  /*8fe0*/  @!P0 SYNCS.PHASECHK.TRANS64 P0, [R7+URZ], R4 ;  /* 0x00000004070085a7 */ /* 0x000e64000800007f */
[----:B-1----:R-:W-:Y:S05]  /*8ff0*/  @!P0 BRA `(.L_x_131) ;  /* 0xfffffffc00f08947 */ /* 0x002fea000383ffff */
[----:B------:R-:W-:Y:S05]  /*9000*/  BRA `(.L_x_196) ;  /* 0xffffffdc00b47947 */ /* 0x000fea000383ffff */
.L_x_132:
[----:B0-----:R0:W1:Y:S02]  /*9010*/  SYNCS.PHASECHK.TRANS64.TRYWAIT P0, [R6+URZ], R5 ;  /* 0x00000005060075a7 */ /* 0x001064000800017f */
[----:B-1----:R-:W-:Y:S05]  /*9020*/  @!P0 NANOSLEEP.SYNCS 0x989680 ;  /* 0x009896800000895d */ /* 0x002fea0003900000 */
[----:B------:R-:W1:Y:S02]  /*9030*/  @!P0 SYNCS.PHASECHK.TRANS64 P0, [R6+URZ], R5 ;  /* 0x00000005060085a7 */ /* 0x000e64000800007f */
[----:B-1----:R-:W-:Y:S05]  /*9040*/  @!P0 BRA `(.L_x_132) ;  /* 0xfffffffc00f08947 */ /* 0x002fea000383ffff */
[----:B------:R-:W-:Y:S05]  /*9050*/  BRA `(.L_x_197) ;  /* 0xffffffdc00c47947 */ /* 0x000fea000383ffff */
.L_x_133:
[----:B0-----:R0:W1:Y:S02]  /*9060*/  SYNCS.PHASECHK.TRANS64.TRYWAIT P0, [R7+URZ], R4 ;  /* 0x00000004070075a7 */ /* 0x001064000800017f */
[----:B-1----:R-:W-:Y:S05]  /*9070*/  @!P0 NANOSLEEP.SYNCS 0x989680 ;  /* 0x009896800000895d */ /* 0x002fea0003900000 */
[----:B------:R-:W1:Y:S02]  /*9080*/  @!P0 SYNCS.PHASECHK.TRANS64 P0, [R7+URZ], R4 ;  /* 0x00000004070085a7 */ /* 0x000e64000800007f */
[----:B-1----:R-:W-:Y:S05]  /*9090*/  @!P0 BRA `(.L_x_133) ;  /* 0xfffffffc00f08947 */ /* 0x002fea000383ffff */
[----:B------:R-:W-:Y:S05]  /*90a0*/  BRA `(.L_x_198) ;  /* 0xffffffdc00d47947 */ /* 0x000fea000383ffff */
.L_x_134:
[----:B0-----:R0:W1:Y:S02]  /*90b0*/  SYNCS.PHASECHK.TRANS64.TRYWAIT P0, [R6+URZ], R5 ;  /* 0x00000005060075a7 */ /* 0x001064000800017f */
[----:B-1----:R-:W-:Y:S05]  /*90c0*/  @!P0 NANOSLEEP.SYNCS 0x989680 ;  /* 0x009896800000895d */ /* 0x002fea0003900000 */
[----:B------:R-:W1:Y:S02]  /*90d0*/  @!P0 SYNCS.PHASECHK.TRANS64 P0, [R6+URZ], R5 ;  /* 0x00000005060085a7 */ /* 0x000e64000800007f */
[----:B-1----:R-:W-:Y:S05]  /*90e0*/  @!P0 BRA `(.L_x_134) ;  /* 0xfffffffc00f08947 */ /* 0x002fea000383ffff */
[----:B------:R-:W-:Y:S05]  /*90f0*/  BRA `(.L_x_199) ;  /* 0xffffffdc00e47947 */ /* 0x000fea000383ffff */
.L_x_135:
[----:B0-----:R0:W1:Y:S02]  /*9100*/  SYNCS.PHASECHK.TRANS64.TRYWAIT P0, [R7+URZ], R4 ;  /* 0x00000004070075a7 */ /* 0x001064000800017f */
[----:B-1----:R-:W-:Y:S05]  /*9110*/  @!P0 NANOSLEEP.SYNCS 0x989680 ;  /* 0x009896800000895d */ /* 0x002fea0003900000 */
[----:B------:R-:W1:Y:S02]  /*9120*/  @!P0 SYNCS.PHASECHK.TRANS64 P0, [R7+URZ], R4 ;  /* 0x00000004070085a7 */ /* 0x000e64000800007f */
[----:B-1----:R-:W-:Y:S05]  /*9130*/  @!P0 BRA `(.L_x_135) ;  /* 0xfffffffc00f08947 */ /* 0x002fea000383ffff */
[----:B------:R-:W-:Y:S05]  /*9140*/  BRA `(.L_x_200) ;  /* 0xffffffdc00f47947 */ /* 0x000fea000383ffff */
.L_x_136:
[----:B0-----:R0:W1:Y:S02]  /*9150*/  SYNCS.PHASECHK.TRANS64.TRYWAIT P0, [R6+URZ], R5 ;  /* 0x00000005060075a7 */ /* 0x001064000800017f */
[----:B-1----:R-:W-:Y:S05]  /*9160*/  @!P0 NANOSLEEP.SYNCS 0x989680 ;  /* 0x009896800000895d */ /* 0x002fea0003900000 */
[----:B------:R-:W1:Y:S02]  /*9170*/  @!P0 SYNCS.PHASECHK.TRANS64 P0, [R6+URZ], R5 ;  /* 0x00000005060085a7 */ /* 0x000e64000800007f */
[----:B-1----:R-:W-:Y:S05]  /*9180*/  @!P0 BRA `(.L_x_136) ;  /* 0xfffffffc00f08947 */ /* 0x002fea000383ffff */
[----:B------:R-:W-:Y:S05]  /*9190*/  BRA `(.L_x_201) ;  /* 0xffffffe000047947 */ /* 0x000fea000383ffff */
.L_x_137:
[----:B0-----:R0:W1:Y:S02]  /*91a0*/  SYNCS.PHASECHK.TRANS64.TRYWAIT P0, [R7+URZ], R4 ;  /* 0x00000004070075a7 */ /* 0x001064000800017f */
[----:B-1----:R-:W-:Y:S05]  /*91b0*/  @!P0 NANOSLEEP.SYNCS 0x989680 ;  /* 0x009896800000895d */ /* 0x002fea0003900000 */
[----:B------:R-:W1:Y:S02]  /*91c0*/  @!P0 SYNCS.PHASECHK.TRANS64 P0, [R7+URZ], R4 ;  /* 0x00000004070085a7 */ /* 0x000e64000800007f */
[----:B-1----:R-:W-:Y:S05]  /*91d0*/  @!P0 BRA `(.L_x_137) ;  /* 0xfffffffc00f08947 */ /* 0x002fea000383ffff */
[----:B------:R-:W-:Y:S05]  /*91e0*/  BRA `(.L_x_202) ;  /* 0xffffffe000147947 */ /* 0x000fea000383ffff */
.L_x_138:
[----:B0-----:R0:W1:Y:S02]  /*91f0*/  SYNCS.PHASECHK.TRANS64.TRYWAIT P0, [R6+URZ], R5 ;  /* 0x00000005060075a7 */ /* 0x001064000800017f */
[----:B-1----:R-:W-:Y:S05]  /*9200*/  @!P0 NANOSLEEP.SYNCS 0x989680 ;  /* 0x009896800000895d */ /* 0x002fea0003900000 */
[----:B------:R-:W1:Y:S02]  /*9210*/  @!P0 SYNCS.PHASECHK.TRANS64 P0, [R6+URZ], R5 ;  /* 0x00000005060085a7 */ /* 0x000e64000800007f */
[----:B-1----:R-:W-:Y:S05]  /*9220*/  @!P0 BRA `(.L_x_138) ;  /* 0xfffffffc00f08947 */ /* 0x002fea000383ffff */
[----:B------:R-:W-:Y:S05]  /*9230*/  BRA `(.L_x_203) ;  /* 0xffffffe000247947 */ /* 0x000fea000383ffff */
.L_x_139:
[----:B0-----:R0:W1:Y:S02]  /*9240*/  SYNCS.PHASECHK.TRANS64.TRYWAIT P0, [R7+URZ], R4 ;  /* 0x00000004070075a7 */ /* 0x001064000800017f */
[----:B-1----:R-:W-:Y:S05]  /*9250*/  @!P0 NANOSLEEP.SYNCS 0x989680 ;  /* 0x009896800000895d */ /* 0x002fea0003900000 */
[----:B------:R-:W1:Y:S02]  /*9260*/  @!P0 SYNCS.PHASECHK.TRANS64 P0, [R7+URZ], R4 ;  /* 0x00000004070085a7 */ /* 0x000e64000800007f */
[----:B-1----:R-:W-:Y:S05]  /*9270*/  @!P0 BRA `(.L_x_139) ;  /* 0xfffffffc00f08947 */ /* 0x002fea000383ffff */
[----:B------:R-:W-:Y:S05]  /*9280*/  BRA `(.L_x_204) ;  /* 0xffffffe000347947 */ /* 0x000fea000383ffff */
.L_x_140:
[----:B0-----:R0:W1:Y:S02]  /*9290*/  SYNCS.PHASECHK.TRANS64.TRYWAIT P0, [R6+URZ], R5 ;  /* 0x00000005060075a7 */ /* 0x001064000800017f */
[----:B-1----:R-:W-:Y:S05]  /*92a0*/  @!P0 NANOSLEEP.SYNCS 0x989680 ;  /* 0x009896800000895d */ /* 0x002fea0003900000 */
[----:B------:R-:W1:Y:S02]  /*92b0*/  @!P0 SYNCS.PHASECHK.TRANS64 P0, [R6+URZ], R5 ;  /* 0x00000005060085a7 */ /* 0x000e64000800007f */
[----:B-1----:R-:W-:Y:S05]  /*92c0*/  @!P0 BRA `(.L_x_140) ;  /* 0xfffffffc00f08947 */ /* 0x002fea000383ffff */
[----:B------:R-:W-:Y:S05]  /*92d0*/  BRA `(.L_x_205) ;  /* 0xffffffe000447947 */ /* 0x000fea000383ffff */
.L_x_141:
[----:B0-----:R0:W1:Y:S02]  /*92e0*/  SYNCS.PHASECHK.TRANS64.TRYWAIT P0, [R7+URZ], R4 ;  /* 0x00000004070075a7 */ /* 0x001064000800017f */
[----:B-1----:R-:W-:Y:S05]  /*92f0*/  @!P0 NANOSLEEP.SYNCS 0x989680 ;  /* 0x009896800000895d */ /* 0x002fea0003900000 */
[----:B------:R-:W1:Y:S02]  /*9300*/  @!P0 SYNCS.PHASECHK.TRANS64 P0, [R7+URZ], R4 ;  /* 0x00000004070085a7 */ /* 0x000e64000800007f */
[----:B-1----:R-:W-:Y:S05]  /*9310*/  @!P0 BRA `(.L_x_141) ;  /* 0xfffffffc00f08947 */ /* 0x002fea000383ffff */
[----:B------:R-:W-:Y:S05]  /*9320*/  BRA `(.L_x_206) ;  /* 0xffffffe000547947 */ /* 0x000fea000383ffff */
.L_x_142:
[----:B0-----:R0:W1:Y:S02]  /*9330*/  SYNCS.PHASECHK.TRANS64.TRYWAIT P0, [R6+URZ], R5 ;  /* 0x00000005060075a7 */ /* 0x001064000800017f */
[----:B-1----:R-:W-:Y:S05]  /*9340*/  @!P0 NANOSLEEP.SYNCS 0x989680 ;  /* 0x009896800000895d */ /* 0x002fea0003900000 */
[----:B------:R-:W1:Y:S02]  /*9350*/  @!P0 SYNCS.PHASECHK.TRANS64 P0, [R6+URZ], R5 ;  /* 0x00000005060085a7 */ /* 0x000e64000800007f */
[----:B-1----:R-:W-:Y:S05]  /*9360*/  @!P0 BRA `(.L_x_142) ;  /* 0xfffffffc00f08947 */ /* 0x002fea000383ffff */
[----:B------:R-:W-:Y:S05]  /*9370*/  BRA `(.L_x_207) ;  /* 0xffffffe000647947 */ /* 0x000fea000383ffff */
.L_x_143:
[----:B0-----:R0:W1:Y:S02]  /*9380*/  SYNCS.PHASECHK.TRANS64.TRYWAIT P0, [R7+URZ], R4 ;  /* 0x00000004070075a7 */ /* 0x001064000800017f */
[----:B-1----:R-:W-:Y:S05]  /*9390*/  @!P0 NANOSLEEP.SYNCS 0x989680 ;  /* 0x009896800000895d */ /* 0x002fea0003900000 */
[----:B------:R-:W1:Y:S02]  /*93a0*/  @!P0 SYNCS.PHASECHK.TRANS64 P0, [R7+URZ], R4 ;  /* 0x00000004070085a7 */ /* 0x000e64000800007f */
[----:B-1----:R-:W-:Y:S05]  /*93b0*/  @!P0 BRA `(.L_x_143) ;  /* 0xfffffffc00f08947 */ /* 0x002fea000383ffff */
[----:B------:R-:W-:Y:S05]  /*93c0*/  BRA `(.L_x_208) ;  /* 0xffffffe000747947 */ /* 0x000fea000383ffff */
.L_x_144:
[----:B0-----:R0:W1:Y:S02]  /*93d0*/  SYNCS.PHASECHK.TRANS64.TRYWAIT P0, [R6+URZ], R5 ;  /* 0x00000005060075a7 */ /* 0x001064000800017f */
[----:B-1----:R-:W-:Y:S05]  /*93e0*/  @!P0 NANOSLEEP.SYNCS 0x989680 ;  /* 0x009896800000895d */ /* 0x002fea0003900000 */
[----:B------:R-:W1:Y:S02]  /*93f0*/  @!P0 SYNCS.PHASECHK.TRANS64 P0, [R6+URZ], R5 ;  /* 0x00000005060085a7 */ /* 0x000e64000800007f */
[----:B-1----:R-:W-:Y:S05]  /*9400*/  @!P0 BRA `(.L_x_144) ;  /* 0xfffffffc00f08947 */ /* 0x002fea000383ffff */
[----:B------:R-:W-:Y:S05]  /*9410*/  BRA `(.L_x_209) ;  /* 0xffffffe000847947 */ /* 0x000fea000383ffff */
.L_x_145:
[----:B0-----:R0:W1:Y:S02]  /*9420*/  SYNCS.PHASECHK.TRANS64.TRYWAIT P0, [R7+URZ], R4 ;  /* 0x00000004070075a7 */ /* 0x001064000800017f */
[----:B-1----:R-:W-:Y:S05]  /*9430*/  @!P0 NANOSLEEP.SYNCS 0x989680 ;  /* 0x009896800000895d */ /* 0x002fea0003900000 */
[----:B------:R-:W1:Y:S02]  /*9440*/  @!P0 SYNCS.PHASECHK.TRANS64 P0, [R7+URZ], R4 ;  /* 0x00000004070085a7 */ /* 0x000e64000800007f */
[----:B-1----:R-:W-:Y:S05]  /*9450*/  @!P0 BRA `(.L_x_145) ;  /* 0xfffffffc00f08947 */ /* 0x002fea000383ffff */
[----:B------:R-:W-:Y:S05]  /*9460*/  BRA `(.L_x_210) ;  /* 0xffffffe000947947 */ /* 0x000fea000383ffff */
.L_x_146:
[----:B0-----:R0:W1:Y:S02]  /*9470*/  SYNCS.PHASECHK.TRANS64.TRYWAIT P0, [R6+URZ], R5 ;  /* 0x00000005060075a7 */ /* 0x001064000800017f */
[----:B-1----:R-:W-:Y:S05]  /*9480*/  @!P0 NANOSLEEP.SYNCS 0x989680 ;  /* 0x009896800000895d */ /* 0x002fea0003900000 */
[----:B------:R-:W1:Y:S02]  /*9490*/  @!P0 SYNCS.PHASECHK.TRANS64 P0, [R6+URZ], R5 ;  /* 0x00000005060085a7 */ /* 0x000e64000800007f */
[----:B-1----:R-:W-:Y:S05]  /*94a0*/  @!P0 BRA `(.L_x_146) ;  /* 0xfffffffc00f08947 */ /* 0x002fea000383ffff */
[----:B------:R-:W-:Y:S05]  /*94b0*/  BRA `(.L_x_211) ;  /* 0xffffffe000a47947 */ /* 0x000fea000383ffff */
.L_x_147:
[----:B0-----:R0:W1:Y:S02]  /*94c0*/  SYNCS.PHASECHK.TRANS64.TRYWAIT P0, [R7+URZ], R4 ;  /* 0x00000004070075a7 */ /* 0x001064000800017f */
[----:B-1----:R-:W-:Y:S05]  /*94d0*/  @!P0 NANOSLEEP.SYNCS 0x989680 ;  /* 0x009896800000895d */ /* 0x002fea0003900000 */
[----:B------:R-:W1:Y:S02]  /*94e0*/  @!P0 SYNCS.PHASECHK.TRANS64 P0, [R7+URZ], R4 ;  /* 0x00000004070085a7 */ /* 0x000e64000800007f */
[----:B-1----:R-:W-:Y:S05]  /*94f0*/  @!P0 BRA `(.L_x_147) ;  /* 0xfffffffc00f08947 */ /* 0x002fea000383ffff */
[----:B------:R-:W-:Y:S05]  /*9500*/  BRA `(.L_x_212) ;  /* 0xffffffe000b47947 */ /* 0x000fea000383ffff */
.L_x_148:
[----:B0-----:R0:W1:Y:S02]  /*9510*/  SYNCS.PHASECHK.TRANS64.TRYWAIT P0, [R6+URZ], R5 ;  /* 0x00000005060075a7 */ /* 0x001064000800017f */
[----:B-1----:R-:W-:Y:S05]  /*9520*/  @!P0 NANOSLEEP.SYNCS 0x989680 ;  /* 0x009896800000895d */ /* 0x002fea0003900000 */
[----:B------:R-:W1:Y:S02]  /*9530*/  @!P0 SYNCS.PHASECHK.TRANS64 P0, [R6+URZ], R5 ;  /* 0x00000005060085a7 */ /* 0x000e64000800007f */
[----:B-1----:R-:W-:Y:S05]  /*9540*/  @!P0 BRA `(.L_x_148) ;  /* 0xfffffffc00f08947 */ /* 0x002fea000383ffff */
[----:B------:R-:W-:Y:S05]  /*9550*/  BRA `(.L_x_213) ;  /* 0xffffffe000c47947 */ /* 0x000fea000383ffff */
.L_x_149:
[----:B0-----:R0:W1:Y:S02]  /*9560*/  SYNCS.PHASECHK.TRANS64.TRYWAIT P0, [R7+URZ], R4 ;  /* 0x00000004070075a7 */ /* 0x001064000800017f */
[----:B-1----:R-:W-:Y:S05]  /*9570*/  @!P0 NANOSLEEP.SYNCS 0x989680 ;  /* 0x009896800000895d */ /* 0x002fea0003900000 */
[----:B------:R-:W1:Y:S02]  /*9580*/  @!P0 SYNCS.PHASECHK.TRANS64 P0, [R7+URZ], R4 ;  /* 0x00000004070085a7 */ /* 0x000e64000800007f */
[----:B-1----:R-:W-:Y:S05]  /*9590*/  @!P0 BRA `(.L_x_149) ;  /* 0xfffffffc00f08947 */ /* 0x002fea000383ffff */
[----:B------:R-:W-:Y:S05]  /*95a0*/  BRA `(.L_x_214) ;  /* 0xffffffe000d47947 */ /* 0x000fea000383ffff */
.L_x_150:
[----:B0-----:R0:W1:Y:S02]  /*95b0*/  SYNCS.PHASECHK.TRANS64.TRYWAIT P0, [R6+URZ], R5 ;  /* 0x00000005060075a7 */ /* 0x001064000800017f */
[----:B-1----:R-:W-:Y:S05]  /*95c0*/  @!P0 NANOSLEEP.SYNCS 0x989680 ;  /* 0x009896800000895d */ /* 0x002fea0003900000 */
[----:B------:R-:W1:Y:S02]  /*95d0*/  @!P0 SYNCS.PHASECHK.TRANS64 P0, [R6+URZ], R5 ;  /* 0x00000005060085a7 */ /* 0x000e64000800007f */
[----:B-1----:R-:W-:Y:S05]  /*95e0*/  @!P0 BRA `(.L_x_150) ;  /* 0xfffffffc00f08947 */ /* 0x002fea000383ffff */
[----:B------:R-:W-:Y:S05]  /*95f0*/  BRA `(.L_x_215) ;  /* 0xffffffe000e47947 */ /* 0x000fea000383ffff */
.L_x_151:
[----:B0-----:R0:W1:Y:S02]  /*9600*/  SYNCS.PHASECHK.TRANS64.TRYWAIT P0, [R7+URZ], R4 ;  /* 0x00000004070075a7 */ /* 0x001064000800017f */
[----:B-1----:R-:W-:Y:S05]  /*9610*/  @!P0 NANOSLEEP.SYNCS 0x989680 ;  /* 0x009896800000895d */ /* 0x002fea0003900000 */
[----:B------:R-:W1:Y:S02]  /*9620*/  @!P0 SYNCS.PHASECHK.TRANS64 P0, [R7+URZ], R4 ;  /* 0x00000004070085a7 */ /* 0x000e64000800007f */
[----:B-1----:R-:W-:Y:S05]  /*9630*/  @!P0 BRA `(.L_x_151) ;  /* 0xfffffffc00f08947 */ /* 0x002fea000383ffff */
[----:B------:R-:W-:Y:S05]  /*9640*/  BRA `(.L_x_216) ;  /* 0xffffffe000f47947 */ /* 0x000fea000383ffff */
.L_x_152:
[----:B0-----:R0:W1:Y:S02]  /*9650*/  SYNCS.PHASECHK.TRANS64.TRYWAIT P0, [R6+URZ], R5 ;  /* 0x00000005060075a7 */ /* 0x001064000800017f */
[----:B-1----:R-:W-:Y:S05]  /*9660*/  @!P0 NANOSLEEP.SYNCS 0x989680 ;  /* 0x009896800000895d */ /* 0x002fea0003900000 */
[----:B------:R-:W1:Y:S02]  /*9670*/  @!P0 SYNCS.PHASECHK.TRANS64 P0, [R6+URZ], R5 ;  /* 0x00000005060085a7 */ /* 0x000e64000800007f */
[----:B-1----:R-:W-:Y:S05]  /*9680*/  @!P0 BRA `(.L_x_152) ;  /* 0xfffffffc00f08947 */ /* 0x002fea000383ffff */
[----:B------:R-:W-:Y:S05]  /*9690*/  BRA `(.L_x_217) ;  /* 0xffffffe400047947 */ /* 0x000fea000383ffff */
.L_x_153:
[----:B0-----:R0:W1:Y:S02]  /*96a0*/  SYNCS.PHASECHK.TRANS64.TRYWAIT P0, [R7+URZ], R4 ;  /* 0x00000004070075a7 */ /* 0x001064000800017f */
[----:B-1----:R-:W-:Y:S05]  /*96b0*/  @!P0 NANOSLEEP.SYNCS 0x989680 ;  /* 0x009896800000895d */ /* 0x002fea0003900000 */
[----:B------:R-:W1:Y:S02]  /*96c0*/  @!P0 SYNCS.PHASECHK.TRANS64 P0, [R7+URZ], R4 ;  /* 0x00000004070085a7 */ /* 0x000e64000800007f */
[----:B-1----:R-:W-:Y:S05]  /*96d0*/  @!P0 BRA `(.L_x_153) ;  /* 0xfffffffc00f08947 */ /* 0x002fea000383ffff */
[----:B------:R-:W-:Y:S05]  /*96e0*/  BRA `(.L_x_218) ;  /* 0xffffffe400147947 */ /* 0x000fea000383ffff */
.L_x_154:
[----:B0-----:R0:W1:Y:S02]  /*96f0*/  SYNCS.PHASECHK.TRANS64.TRYWAIT P0, [R6+URZ], R5 ;  /* 0x00000005060075a7 */ /* 0x001064000800017f */
[----:B-1----:R-:W-:Y:S05]  /*9700*/  @!P0 NANOSLEEP.SYNCS 0x989680 ;  /* 0x009896800000895d */ /* 0x002fea0003900000 */
[----:B------:R-:W1:Y:S02]  /*9710*/  @!P0 SYNCS.PHASECHK.TRANS64 P0, [R6+URZ], R5 ;  /* 0x00000005060085a7 */ /* 0x000e64000800007f */
[----:B-1----:R-:W-:Y:S05]  /*9720*/  @!P0 BRA `(.L_x_154) ;  /* 0xfffffffc00f08947 */ /* 0x002fea000383ffff */
[----:B------:R-:W-:Y:S05]  /*9730*/  BRA `(.L_x_219) ;  /* 0xffffffe400247947 */ /* 0x000fea000383ffff */
.L_x_155:
[----:B0-----:R0:W1:Y:S02]  /*9740*/  SYNCS.PHASECHK.TRANS64.TRYWAIT P0, [R7+URZ], R4 ;  /* 0x00000004070075a7 */ /* 0x001064000800017f */
[----:B-1----:R-:W-:Y:S05]  /*9750*/  @!P0 NANOSLEEP.SYNCS 0x989680 ;  /* 0x009896800000895d */ /* 0x002fea0003900000 */
[----:B------:R-:W1:Y:S02]  /*9760*/  @!P0 SYNCS.PHASECHK.TRANS64 P0, [R7+URZ], R4 ;  /* 0x00000004070085a7 */ /* 0x000e64000800007f */
[----:B-1----:R-:W-:Y:S05]  /*9770*/  @!P0 BRA `(.L_x_155) ;  /* 0xfffffffc00f08947 */ /* 0x002fea000383ffff */
[----:B------:R-:W-:Y:S05]  /*9780*/  BRA `(.L_x_220) ;  /* 0xffffffe400347947 */ /* 0x000fea000383ffff */
.L_x_156:
[----:B0-----:R0:W1:Y:S02]  /*9790*/  SYNCS.PHASECHK.TRANS64.TRYWAIT P0, [R6+URZ], R5 ;  /* 0x00000005060075a7 */ /* 0x001064000800017f */
[----:B-1----:R-:W-:Y:S05]  /*97a0*/  @!P0 NANOSLEEP.SYNCS 0x989680 ;  /* 0x009896800000895d */ /* 0x002fea0003900000 */
[----:B------:R-:W1:Y:S02]  /*97b0*/  @!P0 SYNCS.PHASECHK.TRANS64 P0, [R6+URZ], R5 ;  /* 0x00000005060085a7 */ /* 0x000e64000800007f */
[----:B-1----:R-:W-:Y:S05]  /*97c0*/  @!P0 BRA `(.L_x_156) ;  /* 0xfffffffc00f08947 */ /* 0x002fea000383ffff */
[----:B------:R-:W-:Y:S05]  /*97d0*/  BRA `(.L_x_221) ;  /* 0xffffffe400447947 */ /* 0x000fea000383ffff */
.L_x_157:
[----:B0-----:R0:W1:Y:S02]  /*97e0*/  SYNCS.PHASECHK.TRANS64.TRYWAIT P0, [R7+URZ], R4 ;  /* 0x00000004070075a7 */ /* 0x001064000800017f */
[----:B-1----:R-:W-:Y:S05]  /*97f0*/  @!P0 NANOSLEEP.SYNCS 0x989680 ;  /* 0x009896800000895d */ /* 0x002fea0003900000 */
[----:B------:R-:W1:Y:S02]  /*9800*/  @!P0 SYNCS.PHASECHK.TRANS64 P0, [R7+URZ], R4 ;  /* 0x00000004070085a7 */ /* 0x000e64000800007f */
[----:B-1----:R-:W-:Y:S05]  /*9810*/  @!P0 BRA `(.L_x_157) ;  /* 0xfffffffc00f08947 */ /* 0x002fea000383ffff */
[----:B------:R-:W-:Y:S05]  /*9820*/  BRA `(.L_x_222) ;  /* 0xffffffe400547947 */ /* 0x000fea000383ffff */
.L_x_158:
[----:B0-----:R0:W1:Y:S02]  /*9830*/  SYNCS.PHASECHK.TRANS64.TRYWAIT P0, [R6+URZ], R5 ;  /* 0x00000005060075a7 */ /* 0x001064000800017f */
[----:B-1----:R-:W-:Y:S05]  /*9840*/  @!P0 NANOSLEEP.SYNCS 0x989680 ;  /* 0x009896800000895d */ /* 0x002fea0003900000 */
[----:B------:R-:W1:Y:S02]  /*9850*/  @!P0 SYNCS.PHASECHK.TRANS64 P0, [R6+URZ], R5 ;  /* 0x00000005060085a7 */ /* 0x000e64000800007f */
[----:B-1----:R-:W-:Y:S05]  /*9860*/  @!P0 BRA `(.L_x_158) ;  /* 0xfffffffc00f08947 */ /* 0x002fea000383ffff */
[----:B------:R-:W-:Y:S05]  /*9870*/  BRA `(.L_x_223) ;  /* 0xffffffe400647947 */ /* 0x000fea000383ffff */
.L_x_159:
[----:B0-----:R0:W1:Y:S02]  /*9880*/  SYNCS.PHASECHK.TRANS64.TRYWAIT P0, [R7+URZ], R4 ;  /* 0x00000004070075a7 */ /* 0x001064000800017f */
[----:B-1----:R-:W-:Y:S05]  /*9890*/  @!P0 NANOSLEEP.SYNCS 0x989680 ;  /* 0x009896800000895d */ /* 0x002fea0003900000 */
[----:B------:R-:W1:Y:S02]  /*98a0*/  @!P0 SYNCS.PHASECHK.TRANS64 P0, [R7+URZ], R4 ;  /* 0x00000004070085a7 */ /* 0x000e64000800007f */
[----:B-1----:R-:W-:Y:S05]  /*98b0*/  @!P0 BRA `(.L_x_159) ;  /* 0xfffffffc00f08947 */ /* 0x002fea000383ffff */
[----:B------:R-:W-:Y:S05]  /*98c0*/  BRA `(.L_x_224) ;  /* 0xffffffe400747947 */ /* 0x000fea000383ffff */
.L_x_160:
[----:B0-----:R0:W1:Y:S02]  /*98d0*/  SYNCS.PHASECHK.TRANS64.TRYWAIT P0, [R6+URZ], R5 ;  /* 0x00000005060075a7 */ /* 0x001064000800017f */
[----:B-1----:R-:W-:Y:S05]  /*98e0*/  @!P0 NANOSLEEP.SYNCS 0x989680 ;  /* 0x009896800000895d */ /* 0x002fea0003900000 */
[----:B------:R-:W1:Y:S02]  /*98f0*/  @!P0 SYNCS.PHASECHK.TRANS64 P0, [R6+URZ], R5 ;  /* 0x00000005060085a7 */ /* 0x000e64000800007f */
[----:B-1----:R-:W-:Y:S05]  /*9900*/  @!P0 BRA `(.L_x_160) ;  /* 0xfffffffc00f08947 */ /* 0x002fea000383ffff */
[----:B------:R-:W-:Y:S05]  /*9910*/  BRA `(.L_x_225) ;  /* 0xffffffe400847947 */ /* 0x000fea000383ffff */
.L_x_161:
[----:B0-----:R0:W1:Y:S02]  /*9920*/  SYNCS.PHASECHK.TRANS64.TRYWAIT P0, [R7+URZ], R4 ;  /* 0x00000004070075a7 */ /* 0x001064000800017f */
[----:B-1----:R-:W-:Y:S05]  /*9930*/  @!P0 NANOSLEEP.SYNCS 0x989680 ;  /* 0x009896800000895d */ /* 0x002fea0003900000 */
[----:B------:R-:W1:Y:S02]  /*9940*/  @!P0 SYNCS.PHASECHK.TRANS64 P0, [R7+URZ], R4 ;  /* 0x00000004070085a7 */ /* 0x000e64000800007f */
[----:B-1----:R-:W-:Y:S05]  /*9950*/  @!P0 BRA `(.L_x_161) ;  /* 0xfffffffc00f08947 */ /* 0x002fea000383ffff */
[----:B------:R-:W-:Y:S05]  /*9960*/  BRA `(.L_x_226) ;  /* 0xffffffe400947947 */ /* 0x000fea000383ffff */
.L_x_162:
[----:B0-----:R0:W1:Y:S02]  /*9970*/  SYNCS.PHASECHK.TRANS64.TRYWAIT P0, [R6+URZ], R5 ;  /* 0x00000005060075a7 */ /* 0x001064000800017f */
[----:B-1----:R-:W-:Y:S05]  /*9980*/  @!P0 NANOSLEEP.SYNCS 0x989680 ;  /* 0x009896800000895d */ /* 0x002fea0003900000 */
[----:B------:R-:W1:Y:S02]  /*9990*/  @!P0 SYNCS.PHASECHK.TRANS64 P0, [R6+URZ], R5 ;  /* 0x00000005060085a7 */ /* 0x000e64000800007f */
[----:B-1----:R-:W-:Y:S05]  /*99a0*/  @!P0 BRA `(.L_x_162) ;  /* 0xfffffffc00f08947 */ /* 0x002fea000383ffff */
[----:B------:R-:W-:Y:S05]  /*99b0*/  BRA `(.L_x_227) ;  /* 0xffffffe400a47947 */ /* 0x000fea000383ffff */
.L_x_163:
[----:B0-----:R0:W1:Y:S02]  /*99c0*/  SYNCS.PHASECHK.TRANS64.TRYWAIT P0, [R7+URZ], R4 ;  /* 0x00000004070075a7 */ /* 0x001064000800017f */
[----:B-1----:R-:W-:Y:S05]  /*99d0*/  @!P0 NANOSLEEP.SYNCS 0x989680 ;  /* 0x009896800000895d */ /* 0x002fea0003900000 */
[----:B------:R-:W1:Y:S02]  /*99e0*/  @!P0 SYNCS.PHASECHK.TRANS64 P0, [R7+URZ], R4 ;  /* 0x00000004070085a7 */ /* 0x000e64000800007f */
[----:B-1----:R-:W-:Y:S05]  /*99f0*/  @!P0 BRA `(.L_x_163) ;  /* 0xfffffffc00f08947 */ /* 0x002fea000383ffff */
[----:B------:R-:W-:Y:S05]  /*9a00*/  BRA `(.L_x_228) ;  /* 0xffffffe400b47947 */ /* 0x000fea000383ffff */
.L_x_164:
[----:B0-----:R0:W1:Y:S02]  /*9a10*/  SYNCS.PHASECHK.TRANS64.TRYWAIT P0, [R6+URZ], R5 ;  /* 0x00000005060075a7 */ /* 0x001064000800017f */
[----:B-1----:R-:W-:Y:S05]  /*9a20*/  @!P0 NANOSLEEP.SYNCS 0x989680 ;  /* 0x009896800000895d */ /* 0x002fea0003900000 */
[----:B------:R-:W1:Y:S02]  /*9a30*/  @!P0 SYNCS.PHASECHK.TRANS64 P0, [R6+URZ], R5 ;  /* 0x00000005060085a7 */ /* 0x000e64000800007f */
[----:B-1----:R-:W-:Y:S05]  /*9a40*/  @!P0 BRA `(.L_x_164) ;  /* 0xfffffffc00f08947 */ /* 0x002fea000383ffff */
[----:B------:R-:W-:Y:S05]  /*9a50*/  BRA `(.L_x_229) ;  /* 0xffffffe400c47947 */ /* 0x000fea000383ffff */
.L_x_165:
[----:B0-----:R0:W1:Y:S02]  /*9a60*/  SYNCS.PHASECHK.TRANS64.TRYWAIT P0, [R7+URZ], R4 ;  /* 0x00000004070075a7 */ /* 0x001064000800017f */
[----:B-1----:R-:W-:Y:S05]  /*9a70*/  @!P0 NANOSLEEP.SYNCS 0x989680 ;  /* 0x009896800000895d */ /* 0x002fea0003900000 */
[----:B------:R-:W1:Y:S02]  /*9a80*/  @!P0 SYNCS.PHASECHK.TRANS64 P0, [R7+URZ], R4 ;  /* 0x00000004070085a7 */ /* 0x000e64000800007f */
[----:B-1----:R-:W-:Y:S05]  /*9a90*/  @!P0 BRA `(.L_x_165) ;  /* 0xfffffffc00f08947 */ /* 0x002fea000383ffff */
[----:B------:R-:W-:Y:S05]  /*9aa0*/  BRA `(.L_x_230) ;  /* 0xffffffe400d47947 */ /* 0x000fea000383ffff */
.L_x_166:
[----:B0-----:R0:W1:Y:S02]  /*9ab0*/  SYNCS.PHASECHK.TRANS64.TRYWAIT P0, [R6+URZ], R5 ;  /* 0x00000005060075a7 */ /* 0x001064000800017f */
[----:B-1----:R-:W-:Y:S05]  /*9ac0*/  @!P0 NANOSLEEP.SYNCS 0x989680 ;  /* 0x009896800000895d */ /* 0x002fea0003900000 */
[----:B------:R-:W1:Y:S02]  /*9ad0*/  @!P0 SYNCS.PHASECHK.TRANS64 P0, [R6+URZ], R5 ;  /* 0x00000005060085a7 */ /* 0x000e64000800007f */
[----:B-1----:R-:W-:Y:S05]  /*9ae0*/  @!P0 BRA `(.L_x_166) ;  /* 0xfffffffc00f08947 */ /* 0x002fea000383ffff */
[----:B------:R-:W-:Y:S05]  /*9af0*/  BRA `(.L_x_231) ;  /* 0xffffffe400e47947 */ /* 0x000fea000383ffff */
.L_x_167:
[----:B0-----:R0:W1:Y:S02]  /*9b00*/  SYNCS.PHASECHK.TRANS64.TRYWAIT P0, [R7+URZ], R4 ;  /* 0x00000004070075a7 */ /* 0x001064000800017f */
[----:B-1----:R-:W-:Y:S05]  /*9b10*/  @!P0 NANOSLEEP.SYNCS 0x989680 ;  /* 0x009896800000895d */ /* 0x002fea0003900000 */
[----:B------:R-:W1:Y:S02]  /*9b20*/  @!P0 SYNCS.PHASECHK.TRANS64 P0, [R7+URZ], R4 ;  /* 0x00000004070085a7 */ /* 0x000e64000800007f */
[----:B-1----:R-:W-:Y:S05]  /*9b30*/  @!P0 BRA `(.L_x_167) ;  /* 0xfffffffc00f08947 */ /* 0x002fea000383ffff */
[----:B------:R-:W-:Y:S05]  /*9b40*/  BRA `(.L_x_232) ;  /* 0xffffffe400f47947 */ /* 0x000fea000383ffff */
.L_x_168:
[----:B0-----:R0:W1:Y:S02]  /*9b50*/  SYNCS.PHASECHK.TRANS64.TRYWAIT P0, [R6+URZ], R5 ;  /* 0x00000005060075a7 */ /* 0x001064000800017f */
[----:B-1----:R-:W-:Y:S05]  /*9b60*/  @!P0 NANOSLEEP.SYNCS 0x989680 ;  /* 0x009896800000895d */ /* 0x002fea0003900000 */
[----:B------:R-:W1:Y:S02]  /*9b70*/  @!P0 SYNCS.PHASECHK.TRANS64 P0, [R6+URZ], R5 ;  /* 0x00000005060085a7 */ /* 0x000e64000800007f */
[----:B-1----:R-:W-:Y:S05]  /*9b80*/  @!P0 BRA `(.L_x_168) ;  /* 0xfffffffc00f08947 */ /* 0x002fea000383ffff */
[----:B------:R-:W-:Y:S05]  /*9b90*/  BRA `(.L_x_233) ;  /* 0xffffffe800047947 */ /* 0x000fea000383ffff */
.L_x_169:
[----:B0-----:R0:W1:Y:S02]  /*9ba0*/  SYNCS.PHASECHK.TRANS64.TRYWAIT P0, [R7+URZ], R4 ;  /* 0x00000004070075a7 */ /* 0x001064000800017f */
[----:B-1----:R-:W-:Y:S05]  /*9bb0*/  @!P0 NANOSLEEP.SYNCS 0x989680 ;  /* 0x009896800000895d */ /* 0x002fea0003900000 */
[----:B------:R-:W1:Y:S02]  /*9bc0*/  @!P0 SYNCS.PHASECHK.TRANS64 P0, [R7+URZ], R4 ;  /* 0x00000004070085a7 */ /* 0x000e64000800007f */
[----:B-1----:R-:W-:Y:S05]  /*9bd0*/  @!P0 BRA `(.L_x_169) ;  /* 0xfffffffc00f08947 */ /* 0x002fea000383ffff */
[----:B------:R-:W-:Y:S05]  /*9be0*/  BRA `(.L_x_234) ;  /* 0xffffffe800147947 */ /* 0x000fea000383ffff */
.L_x_170:
[----:B0-----:R0:W1:Y:S02]  /*9bf0*/  SYNCS.PHASECHK.TRANS64.TRYWAIT P0, [R6+URZ], R5 ;  /* 0x00000005060075a7 */ /* 0x001064000800017f */
[----:B-1----:R-:W-:Y:S05]  /*9c00*/  @!P0 NANOSLEEP.SYNCS 0x989680 ;  /* 0x009896800000895d */ /* 0x002fea0003900000 */
[----:B------:R-:W1:Y:S02]  /*9c10*/  @!P0 SYNCS.PHASECHK.TRANS64 P0, [R6+URZ], R5 ;  /* 0x00000005060085a7 */ /* 0x000e64000800007f */
[----:B-1----:R-:W-:Y:S05]  /*9c20*/  @!P0 BRA `(.L_x_170) ;  /* 0xfffffffc00f08947 */ /* 0x002fea000383ffff */
[----:B------:R-:W-:Y:S05]  /*9c30*/  BRA `(.L_x_235) ;  /* 0xffffffe800247947 */ /* 0x000fea000383ffff */
.L_x_171:
[----:B0-----:R0:W1:Y:S02]  /*9c40*/  SYNCS.PHASECHK.TRANS64.TRYWAIT P0, [R7+URZ], R4 ;  /* 0x00000004070075a7 */ /* 0x001064000800017f */
[----:B-1----:R-:W-:Y:S05]  /*9c50*/  @!P0 NANOSLEEP.SYNCS 0x989680 ;  /* 0x009896800000895d */ /* 0x002fea0003900000 */
[----:B------:R-:W1:Y:S02]  /*9c60*/  @!P0 SYNCS.PHASECHK.TRANS64 P0, [R7+URZ], R4 ;  /* 0x00000004070085a7 */ /* 0x000e64000800007f */
[----:B-1----:R-:W-:Y:S05]  /*9c70*/  @!P0 BRA `(.L_x_171) ;  /* 0xfffffffc00f08947 */ /* 0x002fea000383ffff */
[----:B------:R-:W-:Y:S05]  /*9c80*/  BRA `(.L_x_236) ;  /* 0xffffffe800347947 */ /* 0x000fea000383ffff */
.L_x_172:
[----:B0-----:R0:W1:Y:S02]  /*9c90*/  SYNCS.PHASECHK.TRANS64.TRYWAIT P0, [R6+URZ], R5 ;  /* 0x00000005060075a7 */ /* 0x001064000800017f */
[----:B-1----:R-:W-:Y:S05]  /*9ca0*/  @!P0 NANOSLEEP.SYNCS 0x989680 ;  /* 0x009896800000895d */ /* 0x002fea0003900000 */
[----:B------:R-:W1:Y:S02]  /*9cb0*/  @!P0 SYNCS.PHASECHK.TRANS64 P0, [R6+URZ], R5 ;  /* 0x00000005060085a7 */ /* 0x000e64000800007f */
[----:B-1----:R-:W-:Y:S05]  /*9cc0*/  @!P0 BRA `(.L_x_172) ;  /* 0xfffffffc00f08947 */ /* 0x002fea000383ffff */
[----:B------:R-:W-:Y:S05]  /*9cd0*/  BRA `(.L_x_237) ;  /* 0xffffffe800447947 */ /* 0x000fea000383ffff */
.L_x_173:
[----:B0-----:R0:W1:Y:S02]  /*9ce0*/  SYNCS.PHASECHK.TRANS64.TRYWAIT P0, [R7+URZ], R4 ;  /* 0x00000004070075a7 */ /* 0x001064000800017f */
[----:B-1----:R-:W-:Y:S05]  /*9cf0*/  @!P0 NANOSLEEP.SYNCS 0x989680 ;  /* 0x009896800000895d */ /* 0x002fea0003900000 */
[----:B------:R-:W1:Y:S02]  /*9d00*/  @!P0 SYNCS.PHASECHK.TRANS64 P0, [R7+URZ], R4 ;  /* 0x00000004070085a7 */ /* 0x000e64000800007f */
[----:B-1----:R-:W-:Y:S05]  /*9d10*/  @!P0 BRA `(.L_x_173) ;  /* 0xfffffffc00f08947 */ /* 0x002fea000383ffff */
[----:B------:R-:W-:Y:S05]  /*9d20*/  BRA `(.L_x_238) ;  /* 0xffffffe800547947 */ /* 0x000fea000383ffff */
.L_x_174:
[----:B0-----:R0:W1:Y:S02]  /*9d30*/  SYNCS.PHASECHK.TRANS64.TRYWAIT P0, [R6+URZ], R5 ;  /* 0x00000005060075a7 */ /* 0x001064000800017f */
[----:B-1----:R-:W-:Y:S05]  /*9d40*/  @!P0 NANOSLEEP.SYNCS 0x989680 ;  /* 0x009896800000895d */ /* 0x002fea0003900000 */
[----:B------:R-:W1:Y:S02]  /*9d50*/  @!P0 SYNCS.PHASECHK.TRANS64 P0, [R6+URZ], R5 ;  /* 0x00000005060085a7 */ /* 0x000e64000800007f */
[----:B-1----:R-:W-:Y:S05]  /*9d60*/  @!P0 BRA `(.L_x_174) ;  /* 0xfffffffc00f08947 */ /* 0x002fea000383ffff */
[----:B------:R-:W-:Y:S05]  /*9d70*/  BRA `(.L_x_239) ;  /* 0xffffffe800647947 */ /* 0x000fea000383ffff */
.L_x_175:
[----:B0-----:R0:W1:Y:S02]  /*9d80*/  SYNCS.PHASECHK.TRANS64.TRYWAIT P0, [R7+URZ], R4 ;  /* 0x00000004070075a7 */ /* 0x001064000800017f */
[----:B-1----:R-:W-:Y:S05]  /*9d90*/  @!P0 NANOSLEEP.SYNCS 0x989680 ;  /* 0x009896800000895d */ /* 0x002fea0003900000 */
[----:B------:R-:W1:Y:S02]  /*9da0*/  @!P0 SYNCS.PHASECHK.TRANS64 P0, [R7+URZ], R4 ;  /* 0x00000004070085a7 */ /* 0x000e64000800007f */
[----:B-1----:R-:W-:Y:S05]  /*9db0*/  @!P0 BRA `(.L_x_175) ;  /* 0xfffffffc00f08947 */ /* 0x002fea000383ffff */
[----:B------:R-:W-:Y:S05]  /*9dc0*/  BRA `(.L_x_240) ;  /* 0xffffffe800747947 */ /* 0x000fea000383ffff */
.L_x_176:
[----:B0-----:R0:W1:Y:S02]  /*9dd0*/  SYNCS.PHASECHK.TRANS64.TRYWAIT P0, [R6+URZ], R5 ;  /* 0x00000005060075a7 */ /* 0x001064000800017f */
[----:B-1----:R-:W-:Y:S05]  /*9de0*/  @!P0 NANOSLEEP.SYNCS 0x989680 ;  /* 0x009896800000895d */ /* 0x002fea0003900000 */
[----:B------:R-:W1:Y:S02]  /*9df0*/  @!P0 SYNCS.PHASECHK.TRANS64 P0, [R6+URZ], R5 ;  /* 0x00000005060085a7 */ /* 0x000e64000800007f */
[----:B-1----:R-:W-:Y:S05]  /*9e00*/  @!P0 BRA `(.L_x_176) ;  /* 0xfffffffc00f08947 */ /* 0x002fea000383ffff */
[----:B------:R-:W-:Y:S05]  /*9e10*/  BRA `(.L_x_241) ;  /* 0xffffffe800847947 */ /* 0x000fea000383ffff */
.L_x_177:
[----:B0-----:R0:W1:Y:S02]  /*9e20*/  SYNCS.PHASECHK.TRANS64.TRYWAIT P0, [R7+URZ], R4 ;  /* 0x00000004070075a7 */ /* 0x001064000800017f */
[----:B-1----:R-:W-:Y:S05]  /*9e30*/  @!P0 NANOSLEEP.SYNCS 0x989680 ;  /* 0x009896800000895d */ /* 0x002fea0003900000 */
[----:B------:R-:W1:Y:S02]  /*9e40*/  @!P0 SYNCS.PHASECHK.TRANS64 P0, [R7+URZ], R4 ;  /* 0x00000004070085a7 */ /* 0x000e64000800007f */
[----:B-1----:R-:W-:Y:S05]  /*9e50*/  @!P0 BRA `(.L_x_177) ;  /* 0xfffffffc00f08947 */ /* 0x002fea000383ffff */
[----:B------:R-:W-:Y:S05]  /*9e60*/  BRA `(.L_x_242) ;  /* 0xffffffe800947947 */ /* 0x000fea000383ffff */
.L_x_178:
[----:B0-----:R0:W1:Y:S02]  /*9e70*/  SYNCS.PHASECHK.TRANS64.TRYWAIT P0, [R6+URZ], R5 ;  /* 0x00000005060075a7 */ /* 0x001064000800017f */
[----:B-1----:R-:W-:Y:S05]  /*9e80*/  @!P0 NANOSLEEP.SYNCS 0x989680 ;  /* 0x009896800000895d */ /* 0x002fea0003900000 */
[----:B------:R-:W1:Y:S02]  /*9e90*/  @!P0 SYNCS.PHASECHK.TRANS64 P0, [R6+URZ], R5 ;  /* 0x00000005060085a7 */ /* 0x000e64000800007f */
[----:B-1----:R-:W-:Y:S05]  /*9ea0*/  @!P0 BRA `(.L_x_178) ;  /* 0xfffffffc00f08947 */ /* 0x002fea000383ffff */
[----:B------:R-:W-:Y:S05]  /*9eb0*/  BRA `(.L_x_243) ;  /* 0xffffffe800a47947 */ /* 0x000fea000383ffff */
.L_x_179:
[----:B0-----:R0:W1:Y:S02]  /*9ec0*/  SYNCS.PHASECHK.TRANS64.TRYWAIT P0, [R7+URZ], R4 ;  /* 0x00000004070075a7 */ /* 0x001064000800017f */
[----:B-1----:R-:W-:Y:S05]  /*9ed0*/  @!P0 NANOSLEEP.SYNCS 0x989680 ;  /* 0x009896800000895d */ /* 0x002fea0003900000 */
[----:B------:R-:W1:Y:S02]  /*9ee0*/  @!P0 SYNCS.PHASECHK.TRANS64 P0, [R7+URZ], R4 ;  /* 0x00000004070085a7 */ /* 0x000e64000800007f */
[----:B-1----:R-:W-:Y:S05]  /*9ef0*/  @!P0 BRA `(.L_x_179) ;  /* 0xfffffffc00f08947 */ /* 0x002fea000383ffff */
[----:B------:R-:W-:Y:S05]  /*9f00*/  BRA `(.L_x_244) ;  /* 0xffffffe800b47947 */ /* 0x000fea000383ffff */
.L_x_180:
[----:B0-----:R0:W1:Y:S02]  /*9f10*/  SYNCS.PHASECHK.TRANS64.TRYWAIT P0, [R6+URZ], R5 ;  /* 0x00000005060075a7 */ /* 0x001064000800017f */
[----:B-1----:R-:W-:Y:S05]  /*9f20*/  @!P0 NANOSLEEP.SYNCS 0x989680 ;  /* 0x009896800000895d */ /* 0x002fea0003900000 */
[----:B------:R-:W1:Y:S02]  /*9f30*/  @!P0 SYNCS.PHASECHK.TRANS64 P0, [R6+URZ], R5 ;  /* 0x00000005060085a7 */ /* 0x000e64000800007f */
[----:B-1----:R-:W-:Y:S05]  /*9f40*/  @!P0 BRA `(.L_x_180) ;  /* 0xfffffffc00f08947 */ /* 0x002fea000383ffff */
[----:B------:R-:W-:Y:S05]  /*9f50*/  BRA `(.L_x_245) ;  /* 0xffffffe800c47947 */ /* 0x000fea000383ffff */
.L_x_181:
[----:B0-----:R0:W1:Y:S02]  /*9f60*/  SYNCS.PHASECHK.TRANS64.TRYWAIT P0, [R7+URZ], R4 ;  /* 0x00000004070075a7 */ /* 0x001064000800017f */
[----:B-1----:R-:W-:Y:S05]  /*9f70*/  @!P0 NANOSLEEP.SYNCS 0x989680 ;  /* 0x009896800000895d */ /* 0x002fea0003900000 */
[----:B------:R-:W1:Y:S02]  /*9f80*/  @!P0 SYNCS.PHASECHK.TRANS64 P0, [R7+URZ], R4 ;  /* 0x00000004070085a7 */ /* 0x000e64000800007f */
[----:B-1----:R-:W-:Y:S05]  /*9f90*/  @!P0 BRA `(.L_x_181) ;  /* 0xfffffffc00f08947 */ /* 0x002fea000383ffff */
[----:B------:R-:W-:Y:S05]  /*9fa0*/  BRA `(.L_x_246) ;  /* 0xffffffe800d47947 */ /* 0x000fea000383ffff */
.L_x_182:
[----:B-1----:R1:W2:Y:S02]  /*9fb0*/  SYNCS.PHASECHK.TRANS64.TRYWAIT P0, [R6+URZ], R5 ;  /* 0x00000005060075a7 */ /* 0x0022a4000800017f */
[----:B--2---:R-:W-:Y:S05]  /*9fc0*/  @!P0 NANOSLEEP.SYNCS 0x989680 ;  /* 0x009896800000895d */ /* 0x004fea0003900000 */
[----:B------:R-:W2:Y:S02]  /*9fd0*/  @!P0 SYNCS.PHASECHK.TRANS64 P0, [R6+URZ], R5 ;  /* 0x00000005060085a7 */ /* 0x000ea4000800007f */
[----:B--2---:R-:W-:Y:S05]  /*9fe0*/  @!P0 BRA `(.L_x_182) ;  /* 0xfffffffc00f08947 */ /* 0x004fea000383ffff */
[----:B------:R-:W-:Y:S05]  /*9ff0*/  BRA `(.L_x_247) ;  /* 0xffffffe800dc7947 */ /* 0x000fea000383ffff */
.L_x_248:
[----:B------:R-:W-:-:S00]  /*a000*/  BRA `(.L_x_248) ;  /* 0xfffffffc00fc7947 */ /* 0x000fc0000383ffff */
[----:B------:R-:W-:-:S00]  /*a010*/  NOP ;  /* 0x0000000000007918 */ /* 0x000fc00000000000 */
        /* <DEDUP_REMOVED lines=14> */
.L_x_249:


//--------------------- .nv.shared._ZN7cutlass13device_kernelINS_4gemm6kernel13GemmUniversalIN4cute5tupleIJiiiiEEENS1_10collective13CollectiveMmaINS1_37MainloopSm90TmaGmmaWarpSpecializedFP8ILi56ENS5_IJNS4_1CILi4EEESB_NSA_ILi1EEEEEENS1_32KernelTmaWarpSpecializedPingpongEEENS5_IJNSA_ILi64EEESG_NSA_ILi32EEEEEENS_12float_e5m2_tENS5_IJlSC_lEEESJ_SK_NS4_8TiledMMAINS4_8MMA_AtomIJNS4_4SM904GMMA30MMA_64x64x32_F32E5M2E5M2_SS_TNILNSO_7ScaleInE1ELSQ_1EEEEEENS4_6LayoutINS5_IJSC_SC_SC_EEENS5_IJNSA_ILi0EEESV_SV_EEEEENS5_IJNS4_10UnderscoreESY_SY_EEEEENS4_23SM90_TMA_LOAD_MULTICASTENS4_14ComposedLayoutINS4_7SwizzleILi1ELi4ELi3EEENS4_18smem_ptr_flag_bitsILi8EEENST_INS5_IJNSA_ILi8EEESH_EEENS5_IJSH_SC_EEEEEEEvNS4_8identityES11_S1B_vS1C_EENS_8epilogue10collective6detail29Sm90TmaWarpSpecializedAdapterINS1F_15DefaultEpilogueISJ_SK_SK_NS1E_6thread17LinearCombinationISJ_Li1EffLNS1J_9ScaleType4KindE0ELNS_15FloatRoundStyleE2ESJ_EENS1_15EpilogueDefaultEEEEEvvEEEEvNT_6ParamsE --------------------------
	.section	.nv.shared._ZN7cutlass13device_kernelINS_4gemm6kernel13GemmUniversalIN4cute5tupleIJiiiiEEENS1_10collective13CollectiveMmaINS1_37MainloopSm90TmaGmmaWarpSpecializedFP8ILi56ENS5_IJNS4_1CILi4EEESB_NSA_ILi1EEEEEENS1_32KernelTmaWarpSpecializedPingpongEEENS5_IJNSA_ILi64EEESG_NSA_ILi32EEEEEENS_12float_e5m2_tENS5_IJlSC_lEEESJ_SK_NS4_8TiledMMAINS4_8MMA_AtomIJNS4_4SM904GMMA30MMA_64x64x32_F32E5M2E5M2_SS_TNILNSO_7ScaleInE1ELSQ_1EEEEEENS4_6LayoutINS5_IJSC_SC_SC_EEENS5_IJNSA_ILi0EEESV_SV_EEEEENS5_IJNS4_10UnderscoreESY_SY_EEEEENS4_23SM90_TMA_LOAD_MULTICASTENS4_14ComposedLayoutINS4_7SwizzleILi1ELi4ELi3EEENS4_18smem_ptr_flag_bitsILi8EEENST_INS5_IJNSA_ILi8EEESH_EEENS5_IJSH_SC_EEEEEEEvNS4_8identityES11_S1B_vS1C_EENS_8epilogue10collective6detail29Sm90TmaWarpSpecializedAdapterINS1F_15DefaultEpilogueISJ_SK_SK_NS1E_6thread17LinearCombinationISJ_Li1EffLNS1J_9ScaleType4KindE0ELNS_15FloatRoundStyleE2ESJ_EENS1_15EpilogueDefaultEEEEEvvEEEEvNT_6ParamsE,"aw",@nobits
	.sectionflags	@""
	.align	16
	.zero		1024


//--------------------- .nv.shared.reserved.0     --------------------------
	.section	.nv.shared.reserved.0,"aw",@nobits
	.weak		__nv_reservedSMEM_offset_0_alias
	.size		__nv_reservedSMEM_offset_0_alias, 0, 0
	.other		__nv_reservedSMEM_offset_0_alias,@"STO_CUDA_RESERVED_SHARED STV_DEFAULT"
__nv_reservedSMEM_offset_0_alias:
	.zero		0


//--------------------- .nv.global                --------------------------
	.section	.nv.global,"aw",@nobits
.nv.global:
	.type		_ZN40_INTERNAL_2cf2ab90_4_k_cu_fa8aa195_253324cute1_E,@object
	.size		_ZN40_INTERNAL_2cf2ab90_4_k_cu_fa8aa195_253324cute1_E,(_ZN40_INTERNAL_2cf2ab90_4_k_cu_fa8aa195_253324cuda3std3__45__cpo6cbeginE - _ZN40_INTERNAL_2cf2ab90_4_k_cu_fa8aa195_253324cute1_E)
_ZN40_INTERNAL_2cf2ab90_4_k_cu_fa8aa195_253324cute1_E:
	.zero		1
	.type		_ZN40_INTERNAL_2cf2ab90_4_k_cu_fa8aa195_253324cuda3std3__45__cpo6cbeginE,@object
	.size		_ZN40_INTERNAL_2cf2ab90_4_k_cu_fa8aa195_253324cuda3std3__45__cpo6cbeginE,(_ZN40_INTERNAL_2cf2ab90_4_k_cu_fa8aa195_253324cuda3std3__48in_placeE - _ZN40_INTERNAL_2cf2ab90_4_k_cu_fa8aa195_253324cuda3std3__45__cpo6cbeginE)
_ZN40_INTERNAL_2cf2ab90_4_k_cu_fa8aa195_253324cuda3std3__45__cpo6cbeginE:
	.zero		1
	.type		_ZN40_INTERNAL_2cf2ab90_4_k_cu_fa8aa195_253324cuda3std3__48in_placeE,@object
	.size		_ZN40_INTERNAL_2cf2ab90_4_k_cu_fa8aa195_253324cuda3std3__48in_placeE,(_ZN40_INTERNAL_2cf2ab90_4_k_cu_fa8aa195_253324cuda3std6ranges3__45__cpo9iter_moveE - _ZN40_INTERNAL_2cf2ab90_4_k_cu_fa8aa195_253324cuda3std3__48in_placeE)
_ZN40_INTERNAL_2cf2ab90_4_k_cu_fa8aa195_253324cuda3std3__48in_placeE:
	.zero		1
	.type		_ZN40_INTERNAL_2cf2ab90_4_k_cu_fa8aa195_253324cuda3std6ranges3__45__cpo9iter_moveE,@object
	.size		_ZN40_INTERNAL_2cf2ab90_4_k_cu_fa8aa195_253324cuda3std6ranges3__45__cpo9iter_moveE,(_ZN40_INTERNAL_2cf2ab90_4_k_cu_fa8aa195_253324cuda3std3__45__cpo5beginE - _ZN40_INTERNAL_2cf2ab90_4_k_cu_fa8aa195_253324cuda3std6ranges3__45__cpo9iter_moveE)
_ZN40_INTERNAL_2cf2ab90_4_k_cu_fa8aa195_253324cuda3std6ranges3__45__cpo9iter_moveE:
	.zero		1
	.type		_ZN40_INTERNAL_2cf2ab90_4_k_cu_fa8aa195_253324cuda3std3__45__cpo5beginE,@object
	.size		_ZN40_INTERNAL_2cf2ab90_4_k_cu_fa8aa195_253324cuda3std3__45__cpo5beginE,(_ZN40_INTERNAL_2cf2ab90_4_k_cu_fa8aa195_253324cuda3std3__442_GLOBAL__N__2cf2ab90_4_k_cu_fa8aa195_253326ignoreE - _ZN40_INTERNAL_2cf2ab90_4_k_cu_fa8aa195_253324cuda3std3__45__cpo5beginE)
_ZN40_INTERNAL_2cf2ab90_4_k_cu_fa8aa195_253324cuda3std3__45__cpo5beginE:
	.zero		1
	.type		_ZN40_INTERNAL_2cf2ab90_4_k_cu_fa8aa195_253324cuda3std3__442_GLOBAL__N__2cf2ab90_4_k_cu_fa8aa195_253326ignoreE,@object
	.size		_ZN40_INTERNAL_2cf2ab90_4_k_cu_fa8aa195_253324cuda3std3__442_GLOBAL__N__2cf2ab90_4_k_cu_fa8aa195_253326ignoreE,(_ZN40_INTERNAL_2cf2ab90_4_k_cu_fa8aa195_253324cute7productE - _ZN40_INTERNAL_2cf2ab90_4_k_cu_fa8aa195_253324cuda3std3__442_GLOBAL__N__2cf2ab90_4_k_cu_fa8aa195_253326ignoreE)
_ZN40_INTERNAL_2cf2ab90_4_k_cu_fa8aa195_253324cuda3std3__442_GLOBAL__N__2cf2ab90_4_k_cu_fa8aa195_253326ignoreE:
	.zero		1
	.type		_ZN40_INTERNAL_2cf2ab90_4_k_cu_fa8aa195_253324cute7productE,@object
	.size		_ZN40_INTERNAL_2cf2ab90_4_k_cu_fa8aa195_253324cute7productE,(_ZN40_INTERNAL_2cf2ab90_4_k_cu_fa8aa195_253324cuda3std3__45__cpo3endE - _ZN40_INTERNAL_2cf2ab90_4_k_cu_fa8aa195_253324cute7productE)
_ZN40_INTERNAL_2cf2ab90_4_k_cu_fa8aa195_253324cute7productE:
	.zero		1
	.type		_ZN40_INTERNAL_2cf2ab90_4_k_cu_fa8aa195_253324cuda3std3__45__cpo3endE,@object
	.size		_ZN40_INTERNAL_2cf2ab90_4_k_cu_fa8aa195_253324cuda3std3__45__cpo3endE,(_ZN40_INTERNAL_2cf2ab90_4_k_cu_fa8aa195_253324cuda3std3__419piecewise_constructE - _ZN40_INTERNAL_2cf2ab90_4_k_cu_fa8aa195_253324cuda3std3__45__cpo3endE)
_ZN40_INTERNAL_2cf2ab90_4_k_cu_fa8aa195_253324cuda3std3__45__cpo3endE:
	.zero		1
	.type		_ZN40_INTERNAL_2cf2ab90_4_k_cu_fa8aa195_253324cuda3std3__419piecewise_constructE,@object
	.size		_ZN40_INTERNAL_2cf2ab90_4_k_cu_fa8aa195_253324cuda3std3__419piecewise_constructE,(_ZN40_INTERNAL_2cf2ab90_4_k_cu_fa8aa195_253324cuda3std3__45__cpo4cendE - _ZN40_INTERNAL_2cf2ab90_4_k_cu_fa8aa195_253324cuda3std3__419piecewise_constructE)
_ZN40_INTERNAL_2cf2ab90_4_k_cu_fa8aa195_253324cuda3std3__419piecewise_constructE:
	.zero		1
	.type		_ZN40_INTERNAL_2cf2ab90_4_k_cu_fa8aa195_253324cuda3std3__45__cpo4cendE,@object
	.size		_ZN40_INTERNAL_2cf2ab90_4_k_cu_fa8aa195_253324cuda3std3__45__cpo4cendE,(_ZN40_INTERNAL_2cf2ab90_4_k_cu_fa8aa195_253324cuda3std6ranges3__45__cpo4swapE - _ZN40_INTERNAL_2cf2ab90_4_k_cu_fa8aa195_253324cuda3std3__45__cpo4cendE)
_ZN40_INTERNAL_2cf2ab90_4_k_cu_fa8aa195_253324cuda3std3__45__cpo4cendE:
	.zero		1
	.type		_ZN40_INTERNAL_2cf2ab90_4_k_cu_fa8aa195_253324cuda3std6ranges3__45__cpo4swapE,@object
	.size		_ZN40_INTERNAL_2cf2ab90_4_k_cu_fa8aa195_253324cuda3std6ranges3__45__cpo4swapE,(.L_7 - _ZN40_INTERNAL_2cf2ab90_4_k_cu_fa8aa195_253324cuda3std6ranges3__45__cpo4swapE)
_ZN40_INTERNAL_2cf2ab90_4_k_cu_fa8aa195_253324cuda3std6ranges3__45__cpo4swapE:
	.zero		1
.L_7:


//--------------------- .nv.constant0._ZN7cutlass13device_kernelINS_4gemm6kernel13GemmUniversalIN4cute5tupleIJiiiiEEENS1_10collective13CollectiveMmaINS1_37MainloopSm90TmaGmmaWarpSpecializedFP8ILi56ENS5_IJNS4_1CILi4EEESB_NSA_ILi1EEEEEENS1_32KernelTmaWarpSpecializedPingpongEEENS5_IJNSA_ILi64EEESG_NSA_ILi32EEEEEENS_12float_e5m2_tENS5_IJlSC_lEEESJ_SK_NS4_8TiledMMAINS4_8MMA_AtomIJNS4_4SM904GMMA30MMA_64x64x32_F32E5M2E5M2_SS_TNILNSO_7ScaleInE1ELSQ_1EEEEEENS4_6LayoutINS5_IJSC_SC_SC_EEENS5_IJNSA_ILi0EEESV_SV_EEEEENS5_IJNS4_10UnderscoreESY_SY_EEEEENS4_23SM90_TMA_LOAD_MULTICASTENS4_14ComposedLayoutINS4_7SwizzleILi1ELi4ELi3EEENS4_18smem_ptr_flag_bitsILi8EEENST_INS5_IJNSA_ILi8EEESH_EEENS5_IJSH_SC_EEEEEEEvNS4_8identityES11_S1B_vS1C_EENS_8epilogue10collective6detail29Sm90TmaWarpSpecializedAdapterINS1F_15DefaultEpilogueISJ_SK_SK_NS1E_6thread17LinearCombinationISJ_Li1EffLNS1J_9ScaleType4KindE0ELNS_15FloatRoundStyleE2ESJ_EENS1_15EpilogueDefaultEEEEEvvEEEEvNT_6ParamsE --------------------------
	.section	.nv.constant0._ZN7cutlass13device_kernelINS_4gemm6kernel13GemmUniversalIN4cute5tupleIJiiiiEEENS1_10collective13CollectiveMmaINS1_37MainloopSm90TmaGmmaWarpSpecializedFP8ILi56ENS5_IJNS4_1CILi4EEESB_NSA_ILi1EEEEEENS1_32KernelTmaWarpSpecializedPingpongEEENS5_IJNSA_ILi64EEESG_NSA_ILi32EEEEEENS_12float_e5m2_tENS5_IJlSC_lEEESJ_SK_NS4_8TiledMMAINS4_8MMA_AtomIJNS4_4SM904GMMA30MMA_64x64x32_F32E5M2E5M2_SS_TNILNSO_7ScaleInE1ELSQ_1EEEEEENS4_6LayoutINS5_IJSC_SC_SC_EEENS5_IJNSA_ILi0EEESV_SV_EEEEENS5_IJNS4_10UnderscoreESY_SY_EEEEENS4_23SM90_TMA_LOAD_MULTICASTENS4_14ComposedLayoutINS4_7SwizzleILi1ELi4ELi3EEENS4_18smem_ptr_flag_bitsILi8EEENST_INS5_IJNSA_ILi8EEESH_EEENS5_IJSH_SC_EEEEEEEvNS4_8identityES11_S1B_vS1C_EENS_8epilogue10collective6detail29Sm90TmaWarpSpecializedAdapterINS1F_15DefaultEpilogueISJ_SK_SK_NS1E_6thread17LinearCombinationISJ_Li1EffLNS1J_9ScaleType4KindE0ELNS_15FloatRoundStyleE2ESJ_EENS1_15EpilogueDefaultEEEEEvvEEEEvNT_6ParamsE,"a",@progbits
	.sectionflags	@""
	.align	4
.nv.constant0._ZN7cutlass13device_kernelINS_4gemm6kernel13GemmUniversalIN4cute5tupleIJiiiiEEENS1_10collective13CollectiveMmaINS1_37MainloopSm90TmaGmmaWarpSpecializedFP8ILi56ENS5_IJNS4_1CILi4EEESB_NSA_ILi1EEEEEENS1_32KernelTmaWarpSpecializedPingpongEEENS5_IJNSA_ILi64EEESG_NSA_ILi32EEEEEENS_12float_e5m2_tENS5_IJlSC_lEEESJ_SK_NS4_8TiledMMAINS4_8MMA_AtomIJNS4_4SM904GMMA30MMA_64x64x32_F32E5M2E5M2_SS_TNILNSO_7ScaleInE1ELSQ_1EEEEEENS4_6LayoutINS5_IJSC_SC_SC_EEENS5_IJNSA_ILi0EEESV_SV_EEEEENS5_IJNS4_10UnderscoreESY_SY_EEEEENS4_23SM90_TMA_LOAD_MULTICASTENS4_14ComposedLayoutINS4_7SwizzleILi1ELi4ELi3EEENS4_18smem_ptr_flag_bitsILi8EEENST_INS5_IJNSA_ILi8EEESH_EEENS5_IJSH_SC_EEEEEEEvNS4_8identityES11_S1B_vS1C_EENS_8epilogue10collective6detail29Sm90TmaWarpSpecializedAdapterINS1F_15DefaultEpilogueISJ_SK_SK_NS1E_6thread17LinearCombinationISJ_Li1EffLNS1J_9ScaleType4KindE0ELNS_15FloatRoundStyleE2ESJ_EENS1_15EpilogueDefaultEEEEEvvEEEEvNT_6ParamsE:
	.zero		1664


//--------------------- SYMBOLS --------------------------

	.type		.nv.reservedSmem.offset0,@object
	.size		.nv.reservedSmem.offset0,0x4
